	.target	sm_100a

	.elftype	@"ET_EXEC"


//--------------------- .note.nv.tkinfo           --------------------------
	.section	.note.nv.tkinfo,"",@"SHT_NOTE"
	.sectionflags	@"SHF_NOTE_NV_TKINFO"
	.tkinfo
        /*0018*/ 	.word	0x00000002
        /*0030*/ 	.string	""
        /*0030*/ 	.string	"ptxas"
        /*0030*/ 	.string	"Cuda compilation tools, release 13.0, V13.0.88"
        /*0030*/ 	.string	"Build cuda_13.0.r13.0/compiler.36424714_0"
        /*0030*/ 	.string	"-arch sm_100a -m 64 "



//--------------------- .note.nv.cuinfo           --------------------------
	.section	.note.nv.cuinfo,"",@"SHT_NOTE"
	.sectionflags	@"SHF_NOTE_NV_CUINFO"
        /*0018*/ 	.short	0x0002
        /*001a*/ 	.short	0x0064
        /*001c*/ 	.short	0x0082
	.zero		2


//--------------------- .nv.info                  --------------------------
	.section	.nv.info,"",@"SHT_CUDA_INFO"
	.align	4


	//----- nvinfo : EIATTR_REGCOUNT
	.align		4
        /*0000*/ 	.byte	0x04, 0x2f
        /*0002*/ 	.short	(.L_12 - .L_11)
	.align		4
.L_11:
        /*0004*/ 	.word	index@(_ZN7cutlass13device_kernelIN5flash11enable_sm90INS1_16FlashAttnFwdSm90INS1_25CollectiveMainloopFwdSm90ILi2EN4cute5tupleIJNS5_1CILi1EEES8_S8_EEENS6_IJNS7_ILi128EEENS7_ILi96EEENS7_ILi64EEEEEELi256ENS_6half_tEfNS_4arch4Sm90ELb1ELb0ELb1ELb1ELb0ELb1ELb1ELb1ELb0ELb1ELb0ELb0EEENS1_21CollectiveEpilogueFwdINS6_IJSA_NS7_ILi256EEESB_EEES9_SE_SG_Li256ELb1ELb1ELb0ELb0EEENS1_36VarlenDynamicPersistentTileSchedulerILi128ELi96ELi256ELi128ELb0ELb1ELb1ELb1ELb1ELb1EEEEEEEEEvNT_6ParamsE)
        /*0008*/ 	.word	0x00000004


	//----- nvinfo : EIATTR_FRAME_SIZE
	.align		4
.L_12:
        /*000c*/ 	.byte	0x04, 0x11
        /*000e*/ 	.short	(.L_14 - .L_13)
	.align		4
.L_13:
        /*0010*/ 	.word	index@(_ZN7cutlass13device_kernelIN5flash11enable_sm90INS1_16FlashAttnFwdSm90INS1_25CollectiveMainloopFwdSm90ILi2EN4cute5tupleIJNS5_1CILi1EEES8_S8_EEENS6_IJNS7_ILi128EEENS7_ILi96EEENS7_ILi64EEEEEELi256ENS_6half_tEfNS_4arch4Sm90ELb1ELb0ELb1ELb1ELb0ELb1ELb1ELb1ELb0ELb1ELb0ELb0EEENS1_21CollectiveEpilogueFwdINS6_IJSA_NS7_ILi256EEESB_EEES9_SE_SG_Li256ELb1ELb1ELb0ELb0EEENS1_36VarlenDynamicPersistentTileSchedulerILi128ELi96ELi256ELi128ELb0ELb1ELb1ELb1ELb1ELb1EEEEEEEEEvNT_6ParamsE)
        /*0014*/ 	.word	0x00000000


	//----- nvinfo : EIATTR_REGCOUNT
	.align		4
.L_14:
        /*0018*/ 	.byte	0x04, 0x2f
        /*001a*/ 	.short	(.L_16 - .L_15)
	.align		4
.L_15:
        /*001c*/ 	.word	index@(_ZN7cutlass13device_kernelIN5flash11enable_sm90INS1_16FlashAttnFwdSm90INS1_25CollectiveMainloopFwdSm90ILi2EN4cute5tupleIJNS5_1CILi1EEES8_S8_EEENS6_IJNS7_ILi128EEENS7_ILi96EEENS7_ILi64EEEEEELi256ENS_6half_tEfNS_4arch4Sm90ELb1ELb0ELb1ELb1ELb0ELb0ELb1ELb1ELb0ELb1ELb0ELb0EEENS1_21CollectiveEpilogueFwdINS6_IJSA_NS7_ILi256EEESB_EEES9_SE_SG_Li256ELb1ELb1ELb0ELb0EEENS1_36VarlenDynamicPersistentTileSchedulerILi128ELi96ELi256ELi128ELb0ELb1ELb1ELb1ELb1ELb1EEEEEEEEEvNT_6ParamsE)
        /*0020*/ 	.word	0x00000004


	//----- nvinfo : EIATTR_FRAME_SIZE
	.align		4
.L_16:
        /*0024*/ 	.byte	0x04, 0x11
        /*0026*/ 	.short	(.L_18 - .L_17)
	.align		4
.L_17:
        /*0028*/ 	.word	index@(_ZN7cutlass13device_kernelIN5flash11enable_sm90INS1_16FlashAttnFwdSm90INS1_25CollectiveMainloopFwdSm90ILi2EN4cute5tupleIJNS5_1CILi1EEES8_S8_EEENS6_IJNS7_ILi128EEENS7_ILi96EEENS7_ILi64EEEEEELi256ENS_6half_tEfNS_4arch4Sm90ELb1ELb0ELb1ELb1ELb0ELb0ELb1ELb1ELb0ELb1ELb0ELb0EEENS1_21CollectiveEpilogueFwdINS6_IJSA_NS7_ILi256EEESB_EEES9_SE_SG_Li256ELb1ELb1ELb0ELb0EEENS1_36VarlenDynamicPersistentTileSchedulerILi128ELi96ELi256ELi128ELb0ELb1ELb1ELb1ELb1ELb1EEEEEEEEEvNT_6ParamsE)
        /*002c*/ 	.word	0x00000000


	//----- nvinfo : EIATTR_REGCOUNT
	.align		4
.L_18:
        /*0030*/ 	.byte	0x04, 0x2f
        /*0032*/ 	.short	(.L_20 - .L_19)
	.align		4
.L_19:
        /*0034*/ 	.word	index@(_ZN7cutlass13device_kernelIN5flash11enable_sm90INS1_16FlashAttnFwdSm90INS1_25CollectiveMainloopFwdSm90ILi2EN4cute5tupleIJNS5_1CILi1EEES8_S8_EEENS6_IJNS7_ILi128EEENS7_ILi96EEENS7_ILi64EEEEEELi256ENS_6half_tEfNS_4arch4Sm90ELb1ELb0ELb1ELb1ELb0ELb1ELb0ELb1ELb0ELb1ELb0ELb0EEENS1_21CollectiveEpilogueFwdINS6_IJSA_NS7_ILi256EEESB_EEES9_SE_SG_Li256ELb1ELb1ELb0ELb0EEENS1_36VarlenDynamicPersistentTileSchedulerILi128ELi96ELi256ELi128ELb0ELb1ELb1ELb1ELb1ELb1EEEEEEEEEvNT_6ParamsE)
        /*0038*/ 	.word	0x00000004


	//----- nvinfo : EIATTR_FRAME_SIZE
	.align		4
.L_20:
        /*003c*/ 	.byte	0x04, 0x11
        /*003e*/ 	.short	(.L_22 - .L_21)
	.align		4
.L_21:
        /*0040*/ 	.word	index@(_ZN7cutlass13device_kernelIN5flash11enable_sm90INS1_16FlashAttnFwdSm90INS1_25CollectiveMainloopFwdSm90ILi2EN4cute5tupleIJNS5_1CILi1EEES8_S8_EEENS6_IJNS7_ILi128EEENS7_ILi96EEENS7_ILi64EEEEEELi256ENS_6half_tEfNS_4arch4Sm90ELb1ELb0ELb1ELb1ELb0ELb1ELb0ELb1ELb0ELb1ELb0ELb0EEENS1_21CollectiveEpilogueFwdINS6_IJSA_NS7_ILi256EEESB_EEES9_SE_SG_Li256ELb1ELb1ELb0ELb0EEENS1_36VarlenDynamicPersistentTileSchedulerILi128ELi96ELi256ELi128ELb0ELb1ELb1ELb1ELb1ELb1EEEEEEEEEvNT_6ParamsE)
        /*0044*/ 	.word	0x00000000


	//----- nvinfo : EIATTR_REGCOUNT
	.align		4
.L_22:
        /*0048*/ 	.byte	0x04, 0x2f
        /*004a*/ 	.short	(.L_24 - .L_23)
	.align		4
.L_23:
        /*004c*/ 	.word	index@(_ZN7cutlass13device_kernelIN5flash11enable_sm90INS1_16FlashAttnFwdSm90INS1_25CollectiveMainloopFwdSm90ILi2EN4cute5tupleIJNS5_1CILi1EEES8_S8_EEENS6_IJNS7_ILi128EEENS7_ILi96EEENS7_ILi64EEEEEELi256ENS_6half_tEfNS_4arch4Sm90ELb1ELb0ELb1ELb1ELb0ELb0ELb0ELb1ELb0ELb1ELb0ELb0EEENS1_21CollectiveEpilogueFwdINS6_IJSA_NS7_ILi256EEESB_EEES9_SE_SG_Li256ELb1ELb1ELb0ELb0EEENS1_36VarlenDynamicPersistentTileSchedulerILi128ELi96ELi256ELi128ELb0ELb1ELb1ELb1ELb1ELb1EEEEEEEEEvNT_6ParamsE)
        /*0050*/ 	.word	0x00000004


	//----- nvinfo : EIATTR_FRAME_SIZE
	.align		4
.L_24:
        /*0054*/ 	.byte	0x04, 0x11
        /*0056*/ 	.short	(.L_26 - .L_25)
	.align		4
.L_25:
        /*0058*/ 	.word	index@(_ZN7cutlass13device_kernelIN5flash11enable_sm90INS1_16FlashAttnFwdSm90INS1_25CollectiveMainloopFwdSm90ILi2EN4cute5tupleIJNS5_1CILi1EEES8_S8_EEENS6_IJNS7_ILi128EEENS7_ILi96EEENS7_ILi64EEEEEELi256ENS_6half_tEfNS_4arch4Sm90ELb1ELb0ELb1ELb1ELb0ELb0ELb0ELb1ELb0ELb1ELb0ELb0EEENS1_21CollectiveEpilogueFwdINS6_IJSA_NS7_ILi256EEESB_EEES9_SE_SG_Li256ELb1ELb1ELb0ELb0EEENS1_36VarlenDynamicPersistentTileSchedulerILi128ELi96ELi256ELi128ELb0ELb1ELb1ELb1ELb1ELb1EEEEEEEEEvNT_6ParamsE)
        /*005c*/ 	.word	0x00000000


	//----- nvinfo : EIATTR_REGCOUNT
	.align		4
.L_26:
        /*0060*/ 	.byte	0x04, 0x2f
        /*0062*/ 	.short	(.L_28 - .L_27)
	.align		4
.L_27:
        /*0064*/ 	.word	index@(_ZN7cutlass13device_kernelIN5flash11enable_sm90INS1_16FlashAttnFwdSm90INS1_25CollectiveMainloopFwdSm90ILi2EN4cute5tupleIJNS5_1CILi1EEES8_S8_EEENS6_IJNS7_ILi128EEENS7_ILi96EEENS7_ILi64EEEEEELi256ENS_6half_tEfNS_4arch4Sm90ELb1ELb0ELb1ELb0ELb0ELb0ELb1ELb1ELb0ELb1ELb0ELb0EEENS1_21CollectiveEpilogueFwdINS6_IJSA_NS7_ILi256EEESB_EEES9_SE_SG_Li256ELb0ELb1ELb0ELb0EEENS1_30DynamicPersistentTileSchedulerILi256ELi128ELb0ELb1ELb1EEEEEEEEEvNT_6ParamsE)
        /*0068*/ 	.word	0x00000004


	//----- nvinfo : EIATTR_FRAME_SIZE
	.align		4
.L_28:
        /*006c*/ 	.byte	0x04, 0x11
        /*006e*/ 	.short	(.L_30 - .L_29)
	.align		4
.L_29:
        /*0070*/ 	.word	index@(_ZN7cutlass13device_kernelIN5flash11enable_sm90INS1_16FlashAttnFwdSm90INS1_25CollectiveMainloopFwdSm90ILi2EN4cute5tupleIJNS5_1CILi1EEES8_S8_EEENS6_IJNS7_ILi128EEENS7_ILi96EEENS7_ILi64EEEEEELi256ENS_6half_tEfNS_4arch4Sm90ELb1ELb0ELb1ELb0ELb0ELb0ELb1ELb1ELb0ELb1ELb0ELb0EEENS1_21CollectiveEpilogueFwdINS6_IJSA_NS7_ILi256EEESB_EEES9_SE_SG_Li256ELb0ELb1ELb0ELb0EEENS1_30DynamicPersistentTileSchedulerILi256ELi128ELb0ELb1ELb1EEEEEEEEEvNT_6ParamsE)
        /*0074*/ 	.word	0x00000000


	//----- nvinfo : EIATTR_REGCOUNT
	.align		4
.L_30:
        /*0078*/ 	.byte	0x04, 0x2f
        /*007a*/ 	.short	(.L_32 - .L_31)
	.align		4
.L_31:
        /*007c*/ 	.word	index@(_ZN7cutlass13device_kernelIN5flash11enable_sm90INS1_16FlashAttnFwdSm90INS1_25CollectiveMainloopFwdSm90ILi2EN4cute5tupleIJNS5_1CILi1EEES8_S8_EEENS6_IJNS7_ILi128EEENS7_ILi96EEENS7_ILi64EEEEEELi256ENS_6half_tEfNS_4arch4Sm90ELb1ELb0ELb1ELb0ELb0ELb0ELb0ELb1ELb0ELb1ELb0ELb0EEENS1_21CollectiveEpilogueFwdINS6_IJSA_NS7_ILi256EEESB_EEES9_SE_SG_Li256ELb0ELb1ELb0ELb0EEENS1_30DynamicPersistentTileSchedulerILi256ELi128ELb0ELb1ELb1EEEEEEEEEvNT_6ParamsE)
        /*0080*/ 	.word	0x00000004


	//----- nvinfo : EIATTR_FRAME_SIZE
	.align		4
.L_32:
        /*0084*/ 	.byte	0x04, 0x11
        /*0086*/ 	.short	(.L_34 - .L_33)
	.align		4
.L_33:
        /*0088*/ 	.word	index@(_ZN7cutlass13device_kernelIN5flash11enable_sm90INS1_16FlashAttnFwdSm90INS1_25CollectiveMainloopFwdSm90ILi2EN4cute5tupleIJNS5_1CILi1EEES8_S8_EEENS6_IJNS7_ILi128EEENS7_ILi96EEENS7_ILi64EEEEEELi256ENS_6half_tEfNS_4arch4Sm90ELb1ELb0ELb1ELb0ELb0ELb0ELb0ELb1ELb0ELb1ELb0ELb0EEENS1_21CollectiveEpilogueFwdINS6_IJSA_NS7_ILi256EEESB_EEES9_SE_SG_Li256ELb0ELb1ELb0ELb0EEENS1_30DynamicPersistentTileSchedulerILi256ELi128ELb0ELb1ELb1EEEEEEEEEvNT_6ParamsE)
        /*008c*/ 	.word	0x00000000


	//----- nvinfo : EIATTR_REGCOUNT
	.align		4
.L_34:
        /*0090*/ 	.byte	0x04, 0x2f
        /*0092*/ 	.short	(.L_36 - .L_35)
	.align		4
.L_35:
        /*0094*/ 	.word	index@(_ZN7cutlass13device_kernelIN5flash11enable_sm90INS1_16FlashAttnFwdSm90INS1_25CollectiveMainloopFwdSm90ILi2EN4cute5tupleIJNS5_1CILi1EEES8_S8_EEENS6_IJNS7_ILi128EEENS7_ILi96EEENS7_ILi64EEEEEELi256ENS_6half_tEfNS_4arch4Sm90ELb0ELb1ELb1ELb1ELb0ELb1ELb1ELb1ELb0ELb1ELb0ELb0EEENS1_21CollectiveEpilogueFwdINS6_IJSA_NS7_ILi256EEESB_EEES9_SE_SG_Li256ELb1ELb1ELb0ELb0EEENS1_36VarlenDynamicPersistentTileSchedulerILi128ELi96ELi256ELi128ELb0ELb1ELb1ELb1ELb0ELb1EEEEEEEEEvNT_6ParamsE)
        /*0098*/ 	.word	0x00000004


	//----- nvinfo : EIATTR_FRAME_SIZE
	.align		4
.L_36:
        /*009c*/ 	.byte	0x04, 0x11
        /*009e*/ 	.short	(.L_38 - .L_37)
	.align		4
.L_37:
        /*00a0*/ 	.word	index@(_ZN7cutlass13device_kernelIN5flash11enable_sm90INS1_16FlashAttnFwdSm90INS1_25CollectiveMainloopFwdSm90ILi2EN4cute5tupleIJNS5_1CILi1EEES8_S8_EEENS6_IJNS7_ILi128EEENS7_ILi96EEENS7_ILi64EEEEEELi256ENS_6half_tEfNS_4arch4Sm90ELb0ELb1ELb1ELb1ELb0ELb1ELb1ELb1ELb0ELb1ELb0ELb0EEENS1_21CollectiveEpilogueFwdINS6_IJSA_NS7_ILi256EEESB_EEES9_SE_SG_Li256ELb1ELb1ELb0ELb0EEENS1_36VarlenDynamicPersistentTileSchedulerILi128ELi96ELi256ELi128ELb0ELb1ELb1ELb1ELb0ELb1EEEEEEEEEvNT_6ParamsE)
        /*00a4*/ 	.word	0x00000000


	//----- nvinfo : EIATTR_REGCOUNT
	.align		4
.L_38:
        /*00a8*/ 	.byte	0x04, 0x2f
        /*00aa*/ 	.short	(.L_40 - .L_39)
	.align		4
.L_39:
        /*00ac*/ 	.word	index@(_ZN7cutlass13device_kernelIN5flash11enable_sm90INS1_16FlashAttnFwdSm90INS1_25CollectiveMainloopFwdSm90ILi2EN4cute5tupleIJNS5_1CILi1EEES8_S8_EEENS6_IJNS7_ILi128EEENS7_ILi96EEENS7_ILi64EEEEEELi256ENS_6half_tEfNS_4arch4Sm90ELb0ELb1ELb1ELb1ELb0ELb0ELb1ELb1ELb0ELb1ELb0ELb0EEENS1_21CollectiveEpilogueFwdINS6_IJSA_NS7_ILi256EEESB_EEES9_SE_SG_Li256ELb1ELb1ELb0ELb0EEENS1_36VarlenDynamicPersistentTileSchedulerILi128ELi96ELi256ELi128ELb0ELb1ELb1ELb1ELb0ELb1EEEEEEEEEvNT_6ParamsE)
        /*00b0*/ 	.word	0x00000004


	//----- nvinfo : EIATTR_FRAME_SIZE
	.align		4
.L_40:
        /*00b4*/ 	.byte	0x04, 0x11
        /*00b6*/ 	.short	(.L_42 - .L_41)
	.align		4
.L_41:
        /*00b8*/ 	.word	index@(_ZN7cutlass13device_kernelIN5flash11enable_sm90INS1_16FlashAttnFwdSm90INS1_25CollectiveMainloopFwdSm90ILi2EN4cute5tupleIJNS5_1CILi1EEES8_S8_EEENS6_IJNS7_ILi128EEENS7_ILi96EEENS7_ILi64EEEEEELi256ENS_6half_tEfNS_4arch4Sm90ELb0ELb1ELb1ELb1ELb0ELb0ELb1ELb1ELb0ELb1ELb0ELb0EEENS1_21CollectiveEpilogueFwdINS6_IJSA_NS7_ILi256EEESB_EEES9_SE_SG_Li256ELb1ELb1ELb0ELb0EEENS1_36VarlenDynamicPersistentTileSchedulerILi128ELi96ELi256ELi128ELb0ELb1ELb1ELb1ELb0ELb1EEEEEEEEEvNT_6ParamsE)
        /*00bc*/ 	.word	0x00000000


	//----- nvinfo : EIATTR_REGCOUNT
	.align		4
.L_42:
        /*00c0*/ 	.byte	0x04, 0x2f
        /*00c2*/ 	.short	(.L_44 - .L_43)
	.align		4
.L_43:
        /*00c4*/ 	.word	index@(_ZN7cutlass13device_kernelIN5flash11enable_sm90INS1_16FlashAttnFwdSm90INS1_25CollectiveMainloopFwdSm90ILi2EN4cute5tupleIJNS5_1CILi1EEES8_S8_EEENS6_IJNS7_ILi128EEENS7_ILi96EEENS7_ILi64EEEEEELi256ENS_6half_tEfNS_4arch4Sm90ELb0ELb1ELb1ELb1ELb0ELb1ELb0ELb1ELb0ELb1ELb0ELb0EEENS1_21CollectiveEpilogueFwdINS6_IJSA_NS7_ILi256EEESB_EEES9_SE_SG_Li256ELb1ELb1ELb0ELb0EEENS1_36VarlenDynamicPersistentTileSchedulerILi128ELi96ELi256ELi128ELb0ELb1ELb1ELb1ELb0ELb1EEEEEEEEEvNT_6ParamsE)
        /*00c8*/ 	.word	0x00000004


	//----- nvinfo : EIATTR_FRAME_SIZE
	.align		4
.L_44:
        /*00cc*/ 	.byte	0x04, 0x11
        /*00ce*/ 	.short	(.L_46 - .L_45)
	.align		4
.L_45:
        /*00d0*/ 	.word	index@(_ZN7cutlass13device_kernelIN5flash11enable_sm90INS1_16FlashAttnFwdSm90INS1_25CollectiveMainloopFwdSm90ILi2EN4cute5tupleIJNS5_1CILi1EEES8_S8_EEENS6_IJNS7_ILi128EEENS7_ILi96EEENS7_ILi64EEEEEELi256ENS_6half_tEfNS_4arch4Sm90ELb0ELb1ELb1ELb1ELb0ELb1ELb0ELb1ELb0ELb1ELb0ELb0EEENS1_21CollectiveEpilogueFwdINS6_IJSA_NS7_ILi256EEESB_EEES9_SE_SG_Li256ELb1ELb1ELb0ELb0EEENS1_36VarlenDynamicPersistentTileSchedulerILi128ELi96ELi256ELi128ELb0ELb1ELb1ELb1ELb0ELb1EEEEEEEEEvNT_6ParamsE)
        /*00d4*/ 	.word	0x00000000


	//----- nvinfo : EIATTR_REGCOUNT
	.align		4
.L_46:
        /*00d8*/ 	.byte	0x04, 0x2f
        /*00da*/ 	.short	(.L_48 - .L_47)
	.align		4
.L_47:
        /*00dc*/ 	.word	index@(_ZN7cutlass13device_kernelIN5flash11enable_sm90INS1_16FlashAttnFwdSm90INS1_25CollectiveMainloopFwdSm90ILi2EN4cute5tupleIJNS5_1CILi1EEES8_S8_EEENS6_IJNS7_ILi128EEENS7_ILi96EEENS7_ILi64EEEEEELi256ENS_6half_tEfNS_4arch4Sm90ELb0ELb1ELb1ELb1ELb0ELb0ELb0ELb1ELb0ELb1ELb0ELb0EEENS1_21CollectiveEpilogueFwdINS6_IJSA_NS7_ILi256EEESB_EEES9_SE_SG_Li256ELb1ELb1ELb0ELb0EEENS1_36VarlenDynamicPersistentTileSchedulerILi128ELi96ELi256ELi128ELb0ELb1ELb1ELb1ELb0ELb1EEEEEEEEEvNT_6ParamsE)
        /*00e0*/ 	.word	0x00000004


	//----- nvinfo : EIATTR_FRAME_SIZE
	.align		4
.L_48:
        /*00e4*/ 	.byte	0x04, 0x11
        /*00e6*/ 	.short	(.L_50 - .L_49)
	.align		4
.L_49:
        /*00e8*/ 	.word	index@(_ZN7cutlass13device_kernelIN5flash11enable_sm90INS1_16FlashAttnFwdSm90INS1_25CollectiveMainloopFwdSm90ILi2EN4cute5tupleIJNS5_1CILi1EEES8_S8_EEENS6_IJNS7_ILi128EEENS7_ILi96EEENS7_ILi64EEEEEELi256ENS_6half_tEfNS_4arch4Sm90ELb0ELb1ELb1ELb1ELb0ELb0ELb0ELb1ELb0ELb1ELb0ELb0EEENS1_21CollectiveEpilogueFwdINS6_IJSA_NS7_ILi256EEESB_EEES9_SE_SG_Li256ELb1ELb1ELb0ELb0EEENS1_36VarlenDynamicPersistentTileSchedulerILi128ELi96ELi256ELi128ELb0ELb1ELb1ELb1ELb0ELb1EEEEEEEEEvNT_6ParamsE)
        /*00ec*/ 	.word	0x00000000


	//----- nvinfo : EIATTR_REGCOUNT
	.align		4
.L_50:
        /*00f0*/ 	.byte	0x04, 0x2f
        /*00f2*/ 	.short	(.L_52 - .L_51)
	.align		4
.L_51:
        /*00f4*/ 	.word	index@(_ZN7cutlass13device_kernelIN5flash11enable_sm90INS1_16FlashAttnFwdSm90INS1_25CollectiveMainloopFwdSm90ILi2EN4cute5tupleIJNS5_1CILi1EEES8_S8_EEENS6_IJNS7_ILi128EEENS7_ILi96EEENS7_ILi64EEEEEELi256ENS_6half_tEfNS_4arch4Sm90ELb0ELb1ELb1ELb0ELb0ELb0ELb1ELb1ELb0ELb1ELb0ELb0EEENS1_21CollectiveEpilogueFwdINS6_IJSA_NS7_ILi256EEESB_EEES9_SE_SG_Li256ELb0ELb1ELb0ELb0EEENS1_30DynamicPersistentTileSchedulerILi256ELi128ELb0ELb1ELb1EEEEEEEEEvNT_6ParamsE)
        /*00f8*/ 	.word	0x00000004


	//----- nvinfo : EIATTR_FRAME_SIZE
	.align		4
.L_52:
        /*00fc*/ 	.byte	0x04, 0x11
        /*00fe*/ 	.short	(.L_54 - .L_53)
	.align		4
.L_53:
        /*0100*/ 	.word	index@(_ZN7cutlass13device_kernelIN5flash11enable_sm90INS1_16FlashAttnFwdSm90INS1_25CollectiveMainloopFwdSm90ILi2EN4cute5tupleIJNS5_1CILi1EEES8_S8_EEENS6_IJNS7_ILi128EEENS7_ILi96EEENS7_ILi64EEEEEELi256ENS_6half_tEfNS_4arch4Sm90ELb0ELb1ELb1ELb0ELb0ELb0ELb1ELb1ELb0ELb1ELb0ELb0EEENS1_21CollectiveEpilogueFwdINS6_IJSA_NS7_ILi256EEESB_EEES9_SE_SG_Li256ELb0ELb1ELb0ELb0EEENS1_30DynamicPersistentTileSchedulerILi256ELi128ELb0ELb1ELb1EEEEEEEEEvNT_6ParamsE)
        /*0104*/ 	.word	0x00000000


	//----- nvinfo : EIATTR_REGCOUNT
	.align		4
.L_54:
        /*0108*/ 	.byte	0x04, 0x2f
        /*010a*/ 	.short	(.L_56 - .L_55)
	.align		4
.L_55:
        /*010c*/ 	.word	index@(_ZN7cutlass13device_kernelIN5flash11enable_sm90INS1_16FlashAttnFwdSm90INS1_25CollectiveMainloopFwdSm90ILi2EN4cute5tupleIJNS5_1CILi1EEES8_S8_EEENS6_IJNS7_ILi128EEENS7_ILi96EEENS7_ILi64EEEEEELi256ENS_6half_tEfNS_4arch4Sm90ELb0ELb1ELb1ELb0ELb0ELb0ELb0ELb1ELb0ELb1ELb0ELb0EEENS1_21CollectiveEpilogueFwdINS6_IJSA_NS7_ILi256EEESB_EEES9_SE_SG_Li256ELb0ELb1ELb0ELb0EEENS1_30DynamicPersistentTileSchedulerILi256ELi128ELb0ELb1ELb1EEEEEEEEEvNT_6ParamsE)
        /*0110*/ 	.word	0x00000004


	//----- nvinfo : EIATTR_FRAME_SIZE
	.align		4
.L_56:
        /*0114*/ 	.byte	0x04, 0x11
        /*0116*/ 	.short	(.L_58 - .L_57)
	.align		4
.L_57:
        /*0118*/ 	.word	index@(_ZN7cutlass13device_kernelIN5flash11enable_sm90INS1_16FlashAttnFwdSm90INS1_25CollectiveMainloopFwdSm90ILi2EN4cute5tupleIJNS5_1CILi1EEES8_S8_EEENS6_IJNS7_ILi128EEENS7_ILi96EEENS7_ILi64EEEEEELi256ENS_6half_tEfNS_4arch4Sm90ELb0ELb1ELb1ELb0ELb0ELb0ELb0ELb1ELb0ELb1ELb0ELb0EEENS1_21CollectiveEpilogueFwdINS6_IJSA_NS7_ILi256EEESB_EEES9_SE_SG_Li256ELb0ELb1ELb0ELb0EEENS1_30DynamicPersistentTileSchedulerILi256ELi128ELb0ELb1ELb1EEEEEEEEEvNT_6ParamsE)
        /*011c*/ 	.word	0x00000000


	//----- nvinfo : EIATTR_REGCOUNT
	.align		4
.L_58:
        /*0120*/ 	.byte	0x04, 0x2f
        /*0122*/ 	.short	(.L_60 - .L_59)
	.align		4
.L_59:
        /*0124*/ 	.word	index@(_ZN7cutlass13device_kernelIN5flash11enable_sm90INS1_16FlashAttnFwdSm90INS1_25CollectiveMainloopFwdSm90ILi2EN4cute5tupleIJNS5_1CILi1EEES8_S8_EEENS6_IJNS7_ILi128EEENS7_ILi96EEENS7_ILi64EEEEEELi256ENS_6half_tEfNS_4arch4Sm90ELb0ELb0ELb1ELb1ELb0ELb1ELb1ELb1ELb0ELb1ELb0ELb0EEENS1_21CollectiveEpilogueFwdINS6_IJSA_NS7_ILi256EEESB_EEES9_SE_SG_Li256ELb1ELb1ELb0ELb0EEENS1_36VarlenDynamicPersistentTileSchedulerILi128ELi96ELi256ELi128ELb0ELb1ELb1ELb0ELb1ELb1EEEEEEEEEvNT_6ParamsE)
        /*0128*/ 	.word	0x00000004


	//----- nvinfo : EIATTR_FRAME_SIZE
	.align		4
.L_60:
        /*012c*/ 	.byte	0x04, 0x11
        /*012e*/ 	.short	(.L_62 - .L_61)
	.align		4
.L_61:
        /*0130*/ 	.word	index@(_ZN7cutlass13device_kernelIN5flash11enable_sm90INS1_16FlashAttnFwdSm90INS1_25CollectiveMainloopFwdSm90ILi2EN4cute5tupleIJNS5_1CILi1EEES8_S8_EEENS6_IJNS7_ILi128EEENS7_ILi96EEENS7_ILi64EEEEEELi256ENS_6half_tEfNS_4arch4Sm90ELb0ELb0ELb1ELb1ELb0ELb1ELb1ELb1ELb0ELb1ELb0ELb0EEENS1_21CollectiveEpilogueFwdINS6_IJSA_NS7_ILi256EEESB_EEES9_SE_SG_Li256ELb1ELb1ELb0ELb0EEENS1_36VarlenDynamicPersistentTileSchedulerILi128ELi96ELi256ELi128ELb0ELb1ELb1ELb0ELb1ELb1EEEEEEEEEvNT_6ParamsE)
        /*0134*/ 	.word	0x00000000


	//----- nvinfo : EIATTR_REGCOUNT
	.align		4
.L_62:
        /*0138*/ 	.byte	0x04, 0x2f
        /*013a*/ 	.short	(.L_64 - .L_63)
	.align		4
.L_63:
        /*013c*/ 	.word	index@(_ZN7cutlass13device_kernelIN5flash11enable_sm90INS1_16FlashAttnFwdSm90INS1_25CollectiveMainloopFwdSm90ILi2EN4cute5tupleIJNS5_1CILi1EEES8_S8_EEENS6_IJNS7_ILi128EEENS7_ILi96EEENS7_ILi64EEEEEELi256ENS_6half_tEfNS_4arch4Sm90ELb0ELb0ELb1ELb1ELb0ELb0ELb1ELb1ELb0ELb1ELb0ELb0EEENS1_21CollectiveEpilogueFwdINS6_IJSA_NS7_ILi256EEESB_EEES9_SE_SG_Li256ELb1ELb1ELb0ELb0EEENS1_36VarlenDynamicPersistentTileSchedulerILi128ELi96ELi256ELi128ELb0ELb1ELb1ELb0ELb1ELb1EEEEEEEEEvNT_6ParamsE)
        /*0140*/ 	.word	0x00000004


	//----- nvinfo : EIATTR_FRAME_SIZE
	.align		4
.L_64:
        /*0144*/ 	.byte	0x04, 0x11
        /*0146*/ 	.short	(.L_66 - .L_65)
	.align		4
.L_65:
        /*0148*/ 	.word	index@(_ZN7cutlass13device_kernelIN5flash11enable_sm90INS1_16FlashAttnFwdSm90INS1_25CollectiveMainloopFwdSm90ILi2EN4cute5tupleIJNS5_1CILi1EEES8_S8_EEENS6_IJNS7_ILi128EEENS7_ILi96EEENS7_ILi64EEEEEELi256ENS_6half_tEfNS_4arch4Sm90ELb0ELb0ELb1ELb1ELb0ELb0ELb1ELb1ELb0ELb1ELb0ELb0EEENS1_21CollectiveEpilogueFwdINS6_IJSA_NS7_ILi256EEESB_EEES9_SE_SG_Li256ELb1ELb1ELb0ELb0EEENS1_36VarlenDynamicPersistentTileSchedulerILi128ELi96ELi256ELi128ELb0ELb1ELb1ELb0ELb1ELb1EEEEEEEEEvNT_6ParamsE)
        /*014c*/ 	.word	0x00000000


	//----- nvinfo : EIATTR_REGCOUNT
	.align		4
.L_66:
        /*0150*/ 	.byte	0x04, 0x2f
        /*0152*/ 	.short	(.L_68 - .L_67)
	.align		4
.L_67:
        /*0154*/ 	.word	index@(_ZN7cutlass13device_kernelIN5flash11enable_sm90INS1_16FlashAttnFwdSm90INS1_25CollectiveMainloopFwdSm90ILi2EN4cute5tupleIJNS5_1CILi1EEES8_S8_EEENS6_IJNS7_ILi128EEENS7_ILi96EEENS7_ILi64EEEEEELi256ENS_6half_tEfNS_4arch4Sm90ELb0ELb0ELb1ELb1ELb0ELb1ELb0ELb1ELb0ELb1ELb0ELb0EEENS1_21CollectiveEpilogueFwdINS6_IJSA_NS7_ILi256EEESB_EEES9_SE_SG_Li256ELb1ELb1ELb0ELb0EEENS1_36VarlenDynamicPersistentTileSchedulerILi128ELi96ELi256ELi128ELb0ELb1ELb1ELb0ELb1ELb1EEEEEEEEEvNT_6ParamsE)
        /*0158*/ 	.word	0x00000004


	//----- nvinfo : EIATTR_FRAME_SIZE
	.align		4
.L_68:
        /*015c*/ 	.byte	0x04, 0x11
        /*015e*/ 	.short	(.L_70 - .L_69)
	.align		4
.L_69:
        /*0160*/ 	.word	index@(_ZN7cutlass13device_kernelIN5flash11enable_sm90INS1_16FlashAttnFwdSm90INS1_25CollectiveMainloopFwdSm90ILi2EN4cute5tupleIJNS5_1CILi1EEES8_S8_EEENS6_IJNS7_ILi128EEENS7_ILi96EEENS7_ILi64EEEEEELi256ENS_6half_tEfNS_4arch4Sm90ELb0ELb0ELb1ELb1ELb0ELb1ELb0ELb1ELb0ELb1ELb0ELb0EEENS1_21CollectiveEpilogueFwdINS6_IJSA_NS7_ILi256EEESB_EEES9_SE_SG_Li256ELb1ELb1ELb0ELb0EEENS1_36VarlenDynamicPersistentTileSchedulerILi128ELi96ELi256ELi128ELb0ELb1ELb1ELb0ELb1ELb1EEEEEEEEEvNT_6ParamsE)
        /*0164*/ 	.word	0x00000000


	//----- nvinfo : EIATTR_REGCOUNT
	.align		4
.L_70:
        /*0168*/ 	.byte	0x04, 0x2f
        /*016a*/ 	.short	(.L_72 - .L_71)
	.align		4
.L_71:
        /*016c*/ 	.word	index@(_ZN7cutlass13device_kernelIN5flash11enable_sm90INS1_16FlashAttnFwdSm90INS1_25CollectiveMainloopFwdSm90ILi2EN4cute5tupleIJNS5_1CILi1EEES8_S8_EEENS6_IJNS7_ILi128EEENS7_ILi96EEENS7_ILi64EEEEEELi256ENS_6half_tEfNS_4arch4Sm90ELb0ELb0ELb1ELb1ELb0ELb0ELb0ELb1ELb0ELb1ELb0ELb0EEENS1_21CollectiveEpilogueFwdINS6_IJSA_NS7_ILi256EEESB_EEES9_SE_SG_Li256ELb1ELb1ELb0ELb0EEENS1_36VarlenDynamicPersistentTileSchedulerILi128ELi96ELi256ELi128ELb0ELb1ELb1ELb0ELb1ELb1EEEEEEEEEvNT_6ParamsE)
        /*0170*/ 	.word	0x00000004


	//----- nvinfo : EIATTR_FRAME_SIZE
	.align		4
.L_72:
        /*0174*/ 	.byte	0x04, 0x11
        /*0176*/ 	.short	(.L_74 - .L_73)
	.align		4
.L_73:
        /*0178*/ 	.word	index@(_ZN7cutlass13device_kernelIN5flash11enable_sm90INS1_16FlashAttnFwdSm90INS1_25CollectiveMainloopFwdSm90ILi2EN4cute5tupleIJNS5_1CILi1EEES8_S8_EEENS6_IJNS7_ILi128EEENS7_ILi96EEENS7_ILi64EEEEEELi256ENS_6half_tEfNS_4arch4Sm90ELb0ELb0ELb1ELb1ELb0ELb0ELb0ELb1ELb0ELb1ELb0ELb0EEENS1_21CollectiveEpilogueFwdINS6_IJSA_NS7_ILi256EEESB_EEES9_SE_SG_Li256ELb1ELb1ELb0ELb0EEENS1_36VarlenDynamicPersistentTileSchedulerILi128ELi96ELi256ELi128ELb0ELb1ELb1ELb0ELb1ELb1EEEEEEEEEvNT_6ParamsE)
        /*017c*/ 	.word	0x00000000


	//----- nvinfo : EIATTR_REGCOUNT
	.align		4
.L_74:
        /*0180*/ 	.byte	0x04, 0x2f
        /*0182*/ 	.short	(.L_76 - .L_75)
	.align		4
.L_75:
        /*0184*/ 	.word	index@(_ZN7cutlass13device_kernelIN5flash11enable_sm90INS1_16FlashAttnFwdSm90INS1_25CollectiveMainloopFwdSm90ILi2EN4cute5tupleIJNS5_1CILi1EEES8_S8_EEENS6_IJNS7_ILi128EEENS7_ILi96EEENS7_ILi64EEEEEELi256ENS_6half_tEfNS_4arch4Sm90ELb0ELb0ELb1ELb0ELb0ELb0ELb1ELb1ELb0ELb1ELb0ELb0EEENS1_21CollectiveEpilogueFwdINS6_IJSA_NS7_ILi256EEESB_EEES9_SE_SG_Li256ELb0ELb1ELb0ELb0EEENS1_29StaticPersistentTileSchedulerILb0EEEEEEEEEvNT_6ParamsE)
        /*0188*/ 	.word	0x00000004


	//----- nvinfo : EIATTR_FRAME_SIZE
	.align		4
.L_76:
        /*018c*/ 	.byte	0x04, 0x11
        /*018e*/ 	.short	(.L_78 - .L_77)
	.align		4
.L_77:
        /*0190*/ 	.word	index@(_ZN7cutlass13device_kernelIN5flash11enable_sm90INS1_16FlashAttnFwdSm90INS1_25CollectiveMainloopFwdSm90ILi2EN4cute5tupleIJNS5_1CILi1EEES8_S8_EEENS6_IJNS7_ILi128EEENS7_ILi96EEENS7_ILi64EEEEEELi256ENS_6half_tEfNS_4arch4Sm90ELb0ELb0ELb1ELb0ELb0ELb0ELb1ELb1ELb0ELb1ELb0ELb0EEENS1_21CollectiveEpilogueFwdINS6_IJSA_NS7_ILi256EEESB_EEES9_SE_SG_Li256ELb0ELb1ELb0ELb0EEENS1_29StaticPersistentTileSchedulerILb0EEEEEEEEEvNT_6ParamsE)
        /*0194*/ 	.word	0x00000000


	//----- nvinfo : EIATTR_REGCOUNT
	.align		4
.L_78:
        /*0198*/ 	.byte	0x04, 0x2f
        /*019a*/ 	.short	(.L_80 - .L_79)
	.align		4
.L_79:
        /*019c*/ 	.word	index@(_ZN7cutlass13device_kernelIN5flash11enable_sm90INS1_16FlashAttnFwdSm90INS1_25CollectiveMainloopFwdSm90ILi2EN4cute5tupleIJNS5_1CILi1EEES8_S8_EEENS6_IJNS7_ILi128EEENS7_ILi96EEENS7_ILi64EEEEEELi256ENS_6half_tEfNS_4arch4Sm90ELb0ELb0ELb1ELb0ELb0ELb0ELb0ELb1ELb0ELb1ELb0ELb0EEENS1_21CollectiveEpilogueFwdINS6_IJSA_NS7_ILi256EEESB_EEES9_SE_SG_Li256ELb0ELb1ELb0ELb0EEENS1_29StaticPersistentTileSchedulerILb0EEEEEEEEEvNT_6ParamsE)
        /*01a0*/ 	.word	0x00000004


	//----- nvinfo : EIATTR_FRAME_SIZE
	.align		4
.L_80:
        /*01a4*/ 	.byte	0x04, 0x11
        /*01a6*/ 	.short	(.L_82 - .L_81)
	.align		4
.L_81:
        /*01a8*/ 	.word	index@(_ZN7cutlass13device_kernelIN5flash11enable_sm90INS1_16FlashAttnFwdSm90INS1_25CollectiveMainloopFwdSm90ILi2EN4cute5tupleIJNS5_1CILi1EEES8_S8_EEENS6_IJNS7_ILi128EEENS7_ILi96EEENS7_ILi64EEEEEELi256ENS_6half_tEfNS_4arch4Sm90ELb0ELb0ELb1ELb0ELb0ELb0ELb0ELb1ELb0ELb1ELb0ELb0EEENS1_21CollectiveEpilogueFwdINS6_IJSA_NS7_ILi256EEESB_EEES9_SE_SG_Li256ELb0ELb1ELb0ELb0EEENS1_29StaticPersistentTileSchedulerILb0EEEEEEEEEvNT_6ParamsE)
        /*01ac*/ 	.word	0x00000000


	//----- nvinfo : EIATTR_MIN_STACK_SIZE
	.align		4
.L_82:
        /*01b0*/ 	.byte	0x04, 0x12
        /*01b2*/ 	.short	(.L_84 - .L_83)
	.align		4
.L_83:
        /*01b4*/ 	.word	index@(_ZN7cutlass13device_kernelIN5flash11enable_sm90INS1_16FlashAttnFwdSm90INS1_25CollectiveMainloopFwdSm90ILi2EN4cute5tupleIJNS5_1CILi1EEES8_S8_EEENS6_IJNS7_ILi128EEENS7_ILi96EEENS7_ILi64EEEEEELi256ENS_6half_tEfNS_4arch4Sm90ELb0ELb0ELb1ELb0ELb0ELb0ELb0ELb1ELb0ELb1ELb0ELb0EEENS1_21CollectiveEpilogueFwdINS6_IJSA_NS7_ILi256EEESB_EEES9_SE_SG_Li256ELb0ELb1ELb0ELb0EEENS1_29StaticPersistentTileSchedulerILb0EEEEEEEEEvNT_6ParamsE)
        /*01b8*/ 	.word	0x00000000


	//----- nvinfo : EIATTR_MIN_STACK_SIZE
	.align		4
.L_84:
        /*01bc*/ 	.byte	0x04, 0x12
        /*01be*/ 	.short	(.L_86 - .L_85)
	.align		4
.L_85:
        /*01c0*/ 	.word	index@(_ZN7cutlass13device_kernelIN5flash11enable_sm90INS1_16FlashAttnFwdSm90INS1_25CollectiveMainloopFwdSm90ILi2EN4cute5tupleIJNS5_1CILi1EEES8_S8_EEENS6_IJNS7_ILi128EEENS7_ILi96EEENS7_ILi64EEEEEELi256ENS_6half_tEfNS_4arch4Sm90ELb0ELb0ELb1ELb0ELb0ELb0ELb1ELb1ELb0ELb1ELb0ELb0EEENS1_21CollectiveEpilogueFwdINS6_IJSA_NS7_ILi256EEESB_EEES9_SE_SG_Li256ELb0ELb1ELb0ELb0EEENS1_29StaticPersistentTileSchedulerILb0EEEEEEEEEvNT_6ParamsE)
        /*01c4*/ 	.word	0x00000000


	//----- nvinfo : EIATTR_MIN_STACK_SIZE
	.align		4
.L_86:
        /*01c8*/ 	.byte	0x04, 0x12
        /*01ca*/ 	.short	(.L_88 - .L_87)
	.align		4
.L_87:
        /*01cc*/ 	.word	index@(_ZN7cutlass13device_kernelIN5flash11enable_sm90INS1_16FlashAttnFwdSm90INS1_25CollectiveMainloopFwdSm90ILi2EN4cute5tupleIJNS5_1CILi1EEES8_S8_EEENS6_IJNS7_ILi128EEENS7_ILi96EEENS7_ILi64EEEEEELi256ENS_6half_tEfNS_4arch4Sm90ELb0ELb0ELb1ELb1ELb0ELb0ELb0ELb1ELb0ELb1ELb0ELb0EEENS1_21CollectiveEpilogueFwdINS6_IJSA_NS7_ILi256EEESB_EEES9_SE_SG_Li256ELb1ELb1ELb0ELb0EEENS1_36VarlenDynamicPersistentTileSchedulerILi128ELi96ELi256ELi128ELb0ELb1ELb1ELb0ELb1ELb1EEEEEEEEEvNT_6ParamsE)
        /*01d0*/ 	.word	0x00000000


	//----- nvinfo : EIATTR_MIN_STACK_SIZE
	.align		4
.L_88:
        /*01d4*/ 	.byte	0x04, 0x12
        /*01d6*/ 	.short	(.L_90 - .L_89)
	.align		4
.L_89:
        /*01d8*/ 	.word	index@(_ZN7cutlass13device_kernelIN5flash11enable_sm90INS1_16FlashAttnFwdSm90INS1_25CollectiveMainloopFwdSm90ILi2EN4cute5tupleIJNS5_1CILi1EEES8_S8_EEENS6_IJNS7_ILi128EEENS7_ILi96EEENS7_ILi64EEEEEELi256ENS_6half_tEfNS_4arch4Sm90ELb0ELb0ELb1ELb1ELb0ELb1ELb0ELb1ELb0ELb1ELb0ELb0EEENS1_21CollectiveEpilogueFwdINS6_IJSA_NS7_ILi256EEESB_EEES9_SE_SG_Li256ELb1ELb1ELb0ELb0EEENS1_36VarlenDynamicPersistentTileSchedulerILi128ELi96ELi256ELi128ELb0ELb1ELb1ELb0ELb1ELb1EEEEEEEEEvNT_6ParamsE)
        /*01dc*/ 	.word	0x00000000


	//----- nvinfo : EIATTR_MIN_STACK_SIZE
	.align		4
.L_90:
        /*01e0*/ 	.byte	0x04, 0x12
        /*01e2*/ 	.short	(.L_92 - .L_91)
	.align		4
.L_91:
        /*01e4*/ 	.word	index@(_ZN7cutlass13device_kernelIN5flash11enable_sm90INS1_16FlashAttnFwdSm90INS1_25CollectiveMainloopFwdSm90ILi2EN4cute5tupleIJNS5_1CILi1EEES8_S8_EEENS6_IJNS7_ILi128EEENS7_ILi96EEENS7_ILi64EEEEEELi256ENS_6half_tEfNS_4arch4Sm90ELb0ELb0ELb1ELb1ELb0ELb0ELb1ELb1ELb0ELb1ELb0ELb0EEENS1_21CollectiveEpilogueFwdINS6_IJSA_NS7_ILi256EEESB_EEES9_SE_SG_Li256ELb1ELb1ELb0ELb0EEENS1_36VarlenDynamicPersistentTileSchedulerILi128ELi96ELi256ELi128ELb0ELb1ELb1ELb0ELb1ELb1EEEEEEEEEvNT_6ParamsE)
        /*01e8*/ 	.word	0x00000000


	//----- nvinfo : EIATTR_MIN_STACK_SIZE
	.align		4
.L_92:
        /*01ec*/ 	.byte	0x04, 0x12
        /*01ee*/ 	.short	(.L_94 - .L_93)
	.align		4
.L_93:
        /*01f0*/ 	.word	index@(_ZN7cutlass13device_kernelIN5flash11enable_sm90INS1_16FlashAttnFwdSm90INS1_25CollectiveMainloopFwdSm90ILi2EN4cute5tupleIJNS5_1CILi1EEES8_S8_EEENS6_IJNS7_ILi128EEENS7_ILi96EEENS7_ILi64EEEEEELi256ENS_6half_tEfNS_4arch4Sm90ELb0ELb0ELb1ELb1ELb0ELb1ELb1ELb1ELb0ELb1ELb0ELb0EEENS1_21CollectiveEpilogueFwdINS6_IJSA_NS7_ILi256EEESB_EEES9_SE_SG_Li256ELb1ELb1ELb0ELb0EEENS1_36VarlenDynamicPersistentTileSchedulerILi128ELi96ELi256ELi128ELb0ELb1ELb1ELb0ELb1ELb1EEEEEEEEEvNT_6ParamsE)
        /*01f4*/ 	.word	0x00000000


	//----- nvinfo : EIATTR_MIN_STACK_SIZE
	.align		4
.L_94:
        /*01f8*/ 	.byte	0x04, 0x12
        /*01fa*/ 	.short	(.L_96 - .L_95)
	.align		4
.L_95:
        /*01fc*/ 	.word	index@(_ZN7cutlass13device_kernelIN5flash11enable_sm90INS1_16FlashAttnFwdSm90INS1_25CollectiveMainloopFwdSm90ILi2EN4cute5tupleIJNS5_1CILi1EEES8_S8_EEENS6_IJNS7_ILi128EEENS7_ILi96EEENS7_ILi64EEEEEELi256ENS_6half_tEfNS_4arch4Sm90ELb0ELb1ELb1ELb0ELb0ELb0ELb0ELb1ELb0ELb1ELb0ELb0EEENS1_21CollectiveEpilogueFwdINS6_IJSA_NS7_ILi256EEESB_EEES9_SE_SG_Li256ELb0ELb1ELb0ELb0EEENS1_30DynamicPersistentTileSchedulerILi256ELi128ELb0ELb1ELb1EEEEEEEEEvNT_6ParamsE)
        /*0200*/ 	.word	0x00000000


	//----- nvinfo : EIATTR_MIN_STACK_SIZE
	.align		4
.L_96:
        /*0204*/ 	.byte	0x04, 0x12
        /*0206*/ 	.short	(.L_98 - .L_97)
	.align		4
.L_97:
        /*0208*/ 	.word	index@(_ZN7cutlass13device_kernelIN5flash11enable_sm90INS1_16FlashAttnFwdSm90INS1_25CollectiveMainloopFwdSm90ILi2EN4cute5tupleIJNS5_1CILi1EEES8_S8_EEENS6_IJNS7_ILi128EEENS7_ILi96EEENS7_ILi64EEEEEELi256ENS_6half_tEfNS_4arch4Sm90ELb0ELb1ELb1ELb0ELb0ELb0ELb1ELb1ELb0ELb1ELb0ELb0EEENS1_21CollectiveEpilogueFwdINS6_IJSA_NS7_ILi256EEESB_EEES9_SE_SG_Li256ELb0ELb1ELb0ELb0EEENS1_30DynamicPersistentTileSchedulerILi256ELi128ELb0ELb1ELb1EEEEEEEEEvNT_6ParamsE)
        /*020c*/ 	.word	0x00000000


	//----- nvinfo : EIATTR_MIN_STACK_SIZE
	.align		4
.L_98:
        /*0210*/ 	.byte	0x04, 0x12
        /*0212*/ 	.short	(.L_100 - .L_99)
	.align		4
.L_99:
        /*0214*/ 	.word	index@(_ZN7cutlass13device_kernelIN5flash11enable_sm90INS1_16FlashAttnFwdSm90INS1_25CollectiveMainloopFwdSm90ILi2EN4cute5tupleIJNS5_1CILi1EEES8_S8_EEENS6_IJNS7_ILi128EEENS7_ILi96EEENS7_ILi64EEEEEELi256ENS_6half_tEfNS_4arch4Sm90ELb0ELb1ELb1ELb1ELb0ELb0ELb0ELb1ELb0ELb1ELb0ELb0EEENS1_21CollectiveEpilogueFwdINS6_IJSA_NS7_ILi256EEESB_EEES9_SE_SG_Li256ELb1ELb1ELb0ELb0EEENS1_36VarlenDynamicPersistentTileSchedulerILi128ELi96ELi256ELi128ELb0ELb1ELb1ELb1ELb0ELb1EEEEEEEEEvNT_6ParamsE)
        /*0218*/ 	.word	0x00000000


	//----- nvinfo : EIATTR_MIN_STACK_SIZE
	.align		4
.L_100:
        /*021c*/ 	.byte	0x04, 0x12
        /*021e*/ 	.short	(.L_102 - .L_101)
	.align		4
.L_101:
        /*0220*/ 	.word	index@(_ZN7cutlass13device_kernelIN5flash11enable_sm90INS1_16FlashAttnFwdSm90INS1_25CollectiveMainloopFwdSm90ILi2EN4cute5tupleIJNS5_1CILi1EEES8_S8_EEENS6_IJNS7_ILi128EEENS7_ILi96EEENS7_ILi64EEEEEELi256ENS_6half_tEfNS_4arch4Sm90ELb0ELb1ELb1ELb1ELb0ELb1ELb0ELb1ELb0ELb1ELb0ELb0EEENS1_21CollectiveEpilogueFwdINS6_IJSA_NS7_ILi256EEESB_EEES9_SE_SG_Li256ELb1ELb1ELb0ELb0EEENS1_36VarlenDynamicPersistentTileSchedulerILi128ELi96ELi256ELi128ELb0ELb1ELb1ELb1ELb0ELb1EEEEEEEEEvNT_6ParamsE)
        /*0224*/ 	.word	0x00000000


	//----- nvinfo : EIATTR_MIN_STACK_SIZE
	.align		4
.L_102:
        /*0228*/ 	.byte	0x04, 0x12
        /*022a*/ 	.short	(.L_104 - .L_103)
	.align		4
.L_103:
        /*022c*/ 	.word	index@(_ZN7cutlass13device_kernelIN5flash11enable_sm90INS1_16FlashAttnFwdSm90INS1_25CollectiveMainloopFwdSm90ILi2EN4cute5tupleIJNS5_1CILi1EEES8_S8_EEENS6_IJNS7_ILi128EEENS7_ILi96EEENS7_ILi64EEEEEELi256ENS_6half_tEfNS_4arch4Sm90ELb0ELb1ELb1ELb1ELb0ELb0ELb1ELb1ELb0ELb1ELb0ELb0EEENS1_21CollectiveEpilogueFwdINS6_IJSA_NS7_ILi256EEESB_EEES9_SE_SG_Li256ELb1ELb1ELb0ELb0EEENS1_36VarlenDynamicPersistentTileSchedulerILi128ELi96ELi256ELi128ELb0ELb1ELb1ELb1ELb0ELb1EEEEEEEEEvNT_6ParamsE)
        /*0230*/ 	.word	0x00000000


	//----- nvinfo : EIATTR_MIN_STACK_SIZE
	.align		4
.L_104:
        /*0234*/ 	.byte	0x04, 0x12
        /*0236*/ 	.short	(.L_106 - .L_105)
	.align		4
.L_105:
        /*0238*/ 	.word	index@(_ZN7cutlass13device_kernelIN5flash11enable_sm90INS1_16FlashAttnFwdSm90INS1_25CollectiveMainloopFwdSm90ILi2EN4cute5tupleIJNS5_1CILi1EEES8_S8_EEENS6_IJNS7_ILi128EEENS7_ILi96EEENS7_ILi64EEEEEELi256ENS_6half_tEfNS_4arch4Sm90ELb0ELb1ELb1ELb1ELb0ELb1ELb1ELb1ELb0ELb1ELb0ELb0EEENS1_21CollectiveEpilogueFwdINS6_IJSA_NS7_ILi256EEESB_EEES9_SE_SG_Li256ELb1ELb1ELb0ELb0EEENS1_36VarlenDynamicPersistentTileSchedulerILi128ELi96ELi256ELi128ELb0ELb1ELb1ELb1ELb0ELb1EEEEEEEEEvNT_6ParamsE)
        /*023c*/ 	.word	0x00000000


	//----- nvinfo : EIATTR_MIN_STACK_SIZE
	.align		4
.L_106:
        /*0240*/ 	.byte	0x04, 0x12
        /*0242*/ 	.short	(.L_108 - .L_107)
	.align		4
.L_107:
        /*0244*/ 	.word	index@(_ZN7cutlass13device_kernelIN5flash11enable_sm90INS1_16FlashAttnFwdSm90INS1_25CollectiveMainloopFwdSm90ILi2EN4cute5tupleIJNS5_1CILi1EEES8_S8_EEENS6_IJNS7_ILi128EEENS7_ILi96EEENS7_ILi64EEEEEELi256ENS_6half_tEfNS_4arch4Sm90ELb1ELb0ELb1ELb0ELb0ELb0ELb0ELb1ELb0ELb1ELb0ELb0EEENS1_21CollectiveEpilogueFwdINS6_IJSA_NS7_ILi256EEESB_EEES9_SE_SG_Li256ELb0ELb1ELb0ELb0EEENS1_30DynamicPersistentTileSchedulerILi256ELi128ELb0ELb1ELb1EEEEEEEEEvNT_6ParamsE)
        /*0248*/ 	.word	0x00000000


	//----- nvinfo : EIATTR_MIN_STACK_SIZE
	.align		4
.L_108:
        /*024c*/ 	.byte	0x04, 0x12
        /*024e*/ 	.short	(.L_110 - .L_109)
	.align		4
.L_109:
        /*0250*/ 	.word	index@(_ZN7cutlass13device_kernelIN5flash11enable_sm90INS1_16FlashAttnFwdSm90INS1_25CollectiveMainloopFwdSm90ILi2EN4cute5tupleIJNS5_1CILi1EEES8_S8_EEENS6_IJNS7_ILi128EEENS7_ILi96EEENS7_ILi64EEEEEELi256ENS_6half_tEfNS_4arch4Sm90ELb1ELb0ELb1ELb0ELb0ELb0ELb1ELb1ELb0ELb1ELb0ELb0EEENS1_21CollectiveEpilogueFwdINS6_IJSA_NS7_ILi256EEESB_EEES9_SE_SG_Li256ELb0ELb1ELb0ELb0EEENS1_30DynamicPersistentTileSchedulerILi256ELi128ELb0ELb1ELb1EEEEEEEEEvNT_6ParamsE)
        /*0254*/ 	.word	0x00000000


	//----- nvinfo : EIATTR_MIN_STACK_SIZE
	.align		4
.L_110:
        /*0258*/ 	.byte	0x04, 0x12
        /*025a*/ 	.short	(.L_112 - .L_111)
	.align		4
.L_111:
        /*025c*/ 	.word	index@(_ZN7cutlass13device_kernelIN5flash11enable_sm90INS1_16FlashAttnFwdSm90INS1_25CollectiveMainloopFwdSm90ILi2EN4cute5tupleIJNS5_1CILi1EEES8_S8_EEENS6_IJNS7_ILi128EEENS7_ILi96EEENS7_ILi64EEEEEELi256ENS_6half_tEfNS_4arch4Sm90ELb1ELb0ELb1ELb1ELb0ELb0ELb0ELb1ELb0ELb1ELb0ELb0EEENS1_21CollectiveEpilogueFwdINS6_IJSA_NS7_ILi256EEESB_EEES9_SE_SG_Li256ELb1ELb1ELb0ELb0EEENS1_36VarlenDynamicPersistentTileSchedulerILi128ELi96ELi256ELi128ELb0ELb1ELb1ELb1ELb1ELb1EEEEEEEEEvNT_6ParamsE)
        /*0260*/ 	.word	0x00000000


	//----- nvinfo : EIATTR_MIN_STACK_SIZE
	.align		4
.L_112:
        /*0264*/ 	.byte	0x04, 0x12
        /*0266*/ 	.short	(.L_114 - .L_113)
	.align		4
.L_113:
        /*0268*/ 	.word	index@(_ZN7cutlass13device_kernelIN5flash11enable_sm90INS1_16FlashAttnFwdSm90INS1_25CollectiveMainloopFwdSm90ILi2EN4cute5tupleIJNS5_1CILi1EEES8_S8_EEENS6_IJNS7_ILi128EEENS7_ILi96EEENS7_ILi64EEEEEELi256ENS_6half_tEfNS_4arch4Sm90ELb1ELb0ELb1ELb1ELb0ELb1ELb0ELb1ELb0ELb1ELb0ELb0EEENS1_21CollectiveEpilogueFwdINS6_IJSA_NS7_ILi256EEESB_EEES9_SE_SG_Li256ELb1ELb1ELb0ELb0EEENS1_36VarlenDynamicPersistentTileSchedulerILi128ELi96ELi256ELi128ELb0ELb1ELb1ELb1ELb1ELb1EEEEEEEEEvNT_6ParamsE)
        /*026c*/ 	.word	0x00000000


	//----- nvinfo : EIATTR_MIN_STACK_SIZE
	.align		4
.L_114:
        /*0270*/ 	.byte	0x04, 0x12
        /*0272*/ 	.short	(.L_116 - .L_115)
	.align		4
.L_115:
        /*0274*/ 	.word	index@(_ZN7cutlass13device_kernelIN5flash11enable_sm90INS1_16FlashAttnFwdSm90INS1_25CollectiveMainloopFwdSm90ILi2EN4cute5tupleIJNS5_1CILi1EEES8_S8_EEENS6_IJNS7_ILi128EEENS7_ILi96EEENS7_ILi64EEEEEELi256ENS_6half_tEfNS_4arch4Sm90ELb1ELb0ELb1ELb1ELb0ELb0ELb1ELb1ELb0ELb1ELb0ELb0EEENS1_21CollectiveEpilogueFwdINS6_IJSA_NS7_ILi256EEESB_EEES9_SE_SG_Li256ELb1ELb1ELb0ELb0EEENS1_36VarlenDynamicPersistentTileSchedulerILi128ELi96ELi256ELi128ELb0ELb1ELb1ELb1ELb1ELb1EEEEEEEEEvNT_6ParamsE)
        /*0278*/ 	.word	0x00000000


	//----- nvinfo : EIATTR_MIN_STACK_SIZE
	.align		4
.L_116:
        /*027c*/ 	.byte	0x04, 0x12
        /*027e*/ 	.short	(.L_118 - .L_117)
	.align		4
.L_117:
        /*0280*/ 	.word	index@(_ZN7cutlass13device_kernelIN5flash11enable_sm90INS1_16FlashAttnFwdSm90INS1_25CollectiveMainloopFwdSm90ILi2EN4cute5tupleIJNS5_1CILi1EEES8_S8_EEENS6_IJNS7_ILi128EEENS7_ILi96EEENS7_ILi64EEEEEELi256ENS_6half_tEfNS_4arch4Sm90ELb1ELb0ELb1ELb1ELb0ELb1ELb1ELb1ELb0ELb1ELb0ELb0EEENS1_21CollectiveEpilogueFwdINS6_IJSA_NS7_ILi256EEESB_EEES9_SE_SG_Li256ELb1ELb1ELb0ELb0EEENS1_36VarlenDynamicPersistentTileSchedulerILi128ELi96ELi256ELi128ELb0ELb1ELb1ELb1ELb1ELb1EEEEEEEEEvNT_6ParamsE)
        /*0284*/ 	.word	0x00000000
.L_118:


//--------------------- .nv.compat                --------------------------
	.section	.nv.compat,"",@"SHT_CUDA_COMPAT_INFO"
	.align	4
        /*0000*/ 	.byte	0x02, 0x09, 0x01, 0x00, 0x02, 0x02, 0x01, 0x00, 0x02, 0x05, 0x05, 0x00, 0x03, 0x07, 0x01, 0x01
        /*0010*/ 	.byte	0x02, 0x03, 0x00, 0x00, 0x02, 0x06, 0x01, 0x00, 0x04, 0x0b, 0x08, 0x00, 0x09, 0x00, 0x00, 0x00
        /*0020*/ 	.byte	0x00, 0x00, 0x00, 0x00


//--------------------- .nv.info._ZN7cutlass13device_kernelIN5flash11enable_sm90INS1_16FlashAttnFwdSm90INS1_25CollectiveMainloopFwdSm90ILi2EN4cute5tupleIJNS5_1CILi1EEES8_S8_EEENS6_IJNS7_ILi128EEENS7_ILi96EEENS7_ILi64EEEEEELi256ENS_6half_tEfNS_4arch4Sm90ELb0ELb0ELb1ELb0ELb0ELb0ELb0ELb1ELb0ELb1ELb0ELb0EEENS1_21CollectiveEpilogueFwdINS6_IJSA_NS7_ILi256EEESB_EEES9_SE_SG_Li256ELb0ELb1ELb0ELb0EEENS1_29StaticPersistentTileSchedulerILb0EEEEEEEEEvNT_6ParamsE --------------------------
	.section	.nv.info._ZN7cutlass13device_kernelIN5flash11enable_sm90INS1_16FlashAttnFwdSm90INS1_25CollectiveMainloopFwdSm90ILi2EN4cute5tupleIJNS5_1CILi1EEES8_S8_EEENS6_IJNS7_ILi128EEENS7_ILi96EEENS7_ILi64EEEEEELi256ENS_6half_tEfNS_4arch4Sm90ELb0ELb0ELb1ELb0ELb0ELb0ELb0ELb1ELb0ELb1ELb0ELb0EEENS1_21CollectiveEpilogueFwdINS6_IJSA_NS7_ILi256EEESB_EEES9_SE_SG_Li256ELb0ELb1ELb0ELb0EEENS1_29StaticPersistentTileSchedulerILb0EEEEEEEEEvNT_6ParamsE,"",@"SHT_CUDA_INFO"
	.sectionflags	@""
	.align	4


	//----- nvinfo : EIATTR_CUDA_API_VERSION
	.align		4
        /*0000*/ 	.byte	0x04, 0x37
        /*0002*/ 	.short	(.L_120 - .L_119)
.L_119:
        /*0004*/ 	.word	0x00000082


	//----- nvinfo : EIATTR_KPARAM_INFO
	.align		4
.L_120:
        /*0008*/ 	.byte	0x04, 0x17
        /*000a*/ 	.short	(.L_122 - .L_121)
.L_121:
        /*000c*/ 	.word	0x00000000
        /*0010*/ 	.short	0x0000
        /*0012*/ 	.short	0x0000
        /*0014*/ 	.byte	0x00, 0xf0, 0x01, 0x28


	//----- nvinfo : EIATTR_SPARSE_MMA_MASK
	.align		4
.L_122:
        /*0018*/ 	.byte	0x03, 0x50
        /*001a*/ 	.short	0x0000


	//----- nvinfo : EIATTR_MAXREG_COUNT
	.align		4
        /*001c*/ 	.byte	0x03, 0x1b
        /*001e*/ 	.short	0x00a8


	//----- nvinfo : EIATTR_MERCURY_ISA_VERSION
	.align		4
        /*0020*/ 	.byte	0x03, 0x5f
        /*0022*/ 	.short	0x0101


	//----- nvinfo : EIATTR_VRC_CTA_INIT_COUNT
	.align		4
        /*0024*/ 	.byte	0x02, 0x4a
	.zero		1
	.zero		1


	//----- nvinfo : EIATTR_EXIT_INSTR_OFFSETS
	.align		4
        /*0028*/ 	.byte	0x04, 0x1c
        /*002a*/ 	.short	(.L_124 - .L_123)


	//   ....[0]....
.L_123:
        /*002c*/ 	.word	0x00000010


	//----- nvinfo : EIATTR_MAX_THREADS
	.align		4
.L_124:
        /*0030*/ 	.byte	0x04, 0x05
        /*0032*/ 	.short	(.L_126 - .L_125)
.L_125:
        /*0034*/ 	.word	0x00000180
        /*0038*/ 	.word	0x00000001
        /*003c*/ 	.word	0x00000001


	//----- nvinfo : EIATTR_CBANK_PARAM_SIZE
	.align		4
.L_126:
        /*0040*/ 	.byte	0x03, 0x19
        /*0042*/ 	.short	0x0a00


	//----- nvinfo : EIATTR_PARAM_CBANK
	.align		4
        /*0044*/ 	.byte	0x04, 0x0a
        /*0046*/ 	.short	(.L_128 - .L_127)
	.align		4
.L_127:
        /*0048*/ 	.word	index@(.nv.constant0._ZN7cutlass13device_kernelIN5flash11enable_sm90INS1_16FlashAttnFwdSm90INS1_25CollectiveMainloopFwdSm90ILi2EN4cute5tupleIJNS5_1CILi1EEES8_S8_EEENS6_IJNS7_ILi128EEENS7_ILi96EEENS7_ILi64EEEEEELi256ENS_6half_tEfNS_4arch4Sm90ELb0ELb0ELb1ELb0ELb0ELb0ELb0ELb1ELb0ELb1ELb0ELb0EEENS1_21CollectiveEpilogueFwdINS6_IJSA_NS7_ILi256EEESB_EEES9_SE_SG_Li256ELb0ELb1ELb0ELb0EEENS1_29StaticPersistentTileSchedulerILb0EEEEEEEEEvNT_6ParamsE)
        /*004c*/ 	.short	0x0380
        /*004e*/ 	.short	0x0a00


	//----- nvinfo : EIATTR_SW_WAR
	.align		4
.L_128:
        /*0050*/ 	.byte	0x04, 0x36
        /*0052*/ 	.short	(.L_130 - .L_129)
.L_129:
        /*0054*/ 	.word	0x00000008
.L_130:


//--------------------- .nv.info._ZN7cutlass13device_kernelIN5flash11enable_sm90INS1_16FlashAttnFwdSm90INS1_25CollectiveMainloopFwdSm90ILi2EN4cute5tupleIJNS5_1CILi1EEES8_S8_EEENS6_IJNS7_ILi128EEENS7_ILi96EEENS7_ILi64EEEEEELi256ENS_6half_tEfNS_4arch4Sm90ELb0ELb0ELb1ELb0ELb0ELb0ELb1ELb1ELb0ELb1ELb0ELb0EEENS1_21CollectiveEpilogueFwdINS6_IJSA_NS7_ILi256EEESB_EEES9_SE_SG_Li256ELb0ELb1ELb0ELb0EEENS1_29StaticPersistentTileSchedulerILb0EEEEEEEEEvNT_6ParamsE --------------------------
	.section	.nv.info._ZN7cutlass13device_kernelIN5flash11enable_sm90INS1_16FlashAttnFwdSm90INS1_25CollectiveMainloopFwdSm90ILi2EN4cute5tupleIJNS5_1CILi1EEES8_S8_EEENS6_IJNS7_ILi128EEENS7_ILi96EEENS7_ILi64EEEEEELi256ENS_6half_tEfNS_4arch4Sm90ELb0ELb0ELb1ELb0ELb0ELb0ELb1ELb1ELb0ELb1ELb0ELb0EEENS1_21CollectiveEpilogueFwdINS6_IJSA_NS7_ILi256EEESB_EEES9_SE_SG_Li256ELb0ELb1ELb0ELb0EEENS1_29StaticPersistentTileSchedulerILb0EEEEEEEEEvNT_6ParamsE,"",@"SHT_CUDA_INFO"
	.sectionflags	@""
	.align	4


	//----- nvinfo : EIATTR_CUDA_API_VERSION
	.align		4
        /*0000*/ 	.byte	0x04, 0x37
        /*0002*/ 	.short	(.L_132 - .L_131)
.L_131:
        /*0004*/ 	.word	0x00000082


	//----- nvinfo : EIATTR_KPARAM_INFO
	.align		4
.L_132:
        /*0008*/ 	.byte	0x04, 0x17
        /*000a*/ 	.short	(.L_134 - .L_133)
.L_133:
        /*000c*/ 	.word	0x00000000
        /*0010*/ 	.short	0x0000
        /*0012*/ 	.short	0x0000
        /*0014*/ 	.byte	0x00, 0xf0, 0x01, 0x2c


	//----- nvinfo : EIATTR_SPARSE_MMA_MASK
	.align		4
.L_134:
        /*0018*/ 	.byte	0x03, 0x50
        /*001a*/ 	.short	0x0000


	//----- nvinfo : EIATTR_MAXREG_COUNT
	.align		4
        /*001c*/ 	.byte	0x03, 0x1b
        /*001e*/ 	.short	0x00a8


	//----- nvinfo : EIATTR_MERCURY_ISA_VERSION
	.align		4
        /*0020*/ 	.byte	0x03, 0x5f
        /*0022*/ 	.short	0x0101


	//----- nvinfo : EIATTR_VRC_CTA_INIT_COUNT
	.align		4
        /*0024*/ 	.byte	0x02, 0x4a
	.zero		1
	.zero		1


	//----- nvinfo : EIATTR_EXIT_INSTR_OFFSETS
	.align		4
        /*0028*/ 	.byte	0x04, 0x1c
        /*002a*/ 	.short	(.L_136 - .L_135)


	//   ....[0]....
.L_135:
        /*002c*/ 	.word	0x00000010


	//----- nvinfo : EIATTR_MAX_THREADS
	.align		4
.L_136:
        /*0030*/ 	.byte	0x04, 0x05
        /*0032*/ 	.short	(.L_138 - .L_137)
.L_137:
        /*0034*/ 	.word	0x00000180
        /*0038*/ 	.word	0x00000001
        /*003c*/ 	.word	0x00000001


	//----- nvinfo : EIATTR_CBANK_PARAM_SIZE
	.align		4
.L_138:
        /*0040*/ 	.byte	0x03, 0x19
        /*0042*/ 	.short	0x0b00


	//----- nvinfo : EIATTR_PARAM_CBANK
	.align		4
        /*0044*/ 	.byte	0x04, 0x0a
        /*0046*/ 	.short	(.L_140 - .L_139)
	.align		4
.L_139:
        /*0048*/ 	.word	index@(.nv.constant0._ZN7cutlass13device_kernelIN5flash11enable_sm90INS1_16FlashAttnFwdSm90INS1_25CollectiveMainloopFwdSm90ILi2EN4cute5tupleIJNS5_1CILi1EEES8_S8_EEENS6_IJNS7_ILi128EEENS7_ILi96EEENS7_ILi64EEEEEELi256ENS_6half_tEfNS_4arch4Sm90ELb0ELb0ELb1ELb0ELb0ELb0ELb1ELb1ELb0ELb1ELb0ELb0EEENS1_21CollectiveEpilogueFwdINS6_IJSA_NS7_ILi256EEESB_EEES9_SE_SG_Li256ELb0ELb1ELb0ELb0EEENS1_29StaticPersistentTileSchedulerILb0EEEEEEEEEvNT_6ParamsE)
        /*004c*/ 	.short	0x0380
        /*004e*/ 	.short	0x0b00


	//----- nvinfo : EIATTR_SW_WAR
	.align		4
.L_140:
        /*0050*/ 	.byte	0x04, 0x36
        /*0052*/ 	.short	(.L_142 - .L_141)
.L_141:
        /*0054*/ 	.word	0x00000008
.L_142:


//--------------------- .nv.info._ZN7cutlass13device_kernelIN5flash11enable_sm90INS1_16FlashAttnFwdSm90INS1_25CollectiveMainloopFwdSm90ILi2EN4cute5tupleIJNS5_1CILi1EEES8_S8_EEENS6_IJNS7_ILi128EEENS7_ILi96EEENS7_ILi64EEEEEELi256ENS_6half_tEfNS_4arch4Sm90ELb0ELb0ELb1ELb1ELb0ELb0ELb0ELb1ELb0ELb1ELb0ELb0EEENS1_21CollectiveEpilogueFwdINS6_IJSA_NS7_ILi256EEESB_EEES9_SE_SG_Li256ELb1ELb1ELb0ELb0EEENS1_36VarlenDynamicPersistentTileSchedulerILi128ELi96ELi256ELi128ELb0ELb1ELb1ELb0ELb1ELb1EEEEEEEEEvNT_6ParamsE --------------------------
	.section	.nv.info._ZN7cutlass13device_kernelIN5flash11enable_sm90INS1_16FlashAttnFwdSm90INS1_25CollectiveMainloopFwdSm90ILi2EN4cute5tupleIJNS5_1CILi1EEES8_S8_EEENS6_IJNS7_ILi128EEENS7_ILi96EEENS7_ILi64EEEEEELi256ENS_6half_tEfNS_4arch4Sm90ELb0ELb0ELb1ELb1ELb0ELb0ELb0ELb1ELb0ELb1ELb0ELb0EEENS1_21CollectiveEpilogueFwdINS6_IJSA_NS7_ILi256EEESB_EEES9_SE_SG_Li256ELb1ELb1ELb0ELb0EEENS1_36VarlenDynamicPersistentTileSchedulerILi128ELi96ELi256ELi128ELb0ELb1ELb1ELb0ELb1ELb1EEEEEEEEEvNT_6ParamsE,"",@"SHT_CUDA_INFO"
	.sectionflags	@""
	.align	4


	//----- nvinfo : EIATTR_CUDA_API_VERSION
	.align		4
        /*0000*/ 	.byte	0x04, 0x37
        /*0002*/ 	.short	(.L_144 - .L_143)
.L_143:
        /*0004*/ 	.word	0x00000082


	//----- nvinfo : EIATTR_KPARAM_INFO
	.align		4
.L_144:
        /*0008*/ 	.byte	0x04, 0x17
        /*000a*/ 	.short	(.L_146 - .L_145)
.L_145:
        /*000c*/ 	.word	0x00000000
        /*0010*/ 	.short	0x0000
        /*0012*/ 	.short	0x0000
        /*0014*/ 	.byte	0x00, 0xf0, 0x01, 0x2a


	//----- nvinfo : EIATTR_SPARSE_MMA_MASK
	.align		4
.L_146:
        /*0018*/ 	.byte	0x03, 0x50
        /*001a*/ 	.short	0x0000


	//----- nvinfo : EIATTR_MAXREG_COUNT
	.align		4
        /*001c*/ 	.byte	0x03, 0x1b
        /*001e*/ 	.short	0x00a8


	//----- nvinfo : EIATTR_MERCURY_ISA_VERSION
	.align		4
        /*0020*/ 	.byte	0x03, 0x5f
        /*0022*/ 	.short	0x0101


	//----- nvinfo : EIATTR_VRC_CTA_INIT_COUNT
	.align		4
        /*0024*/ 	.byte	0x02, 0x4a
	.zero		1
	.zero		1


	//----- nvinfo : EIATTR_EXIT_INSTR_OFFSETS
	.align		4
        /*0028*/ 	.byte	0x04, 0x1c
        /*002a*/ 	.short	(.L_148 - .L_147)


	//   ....[0]....
.L_147:
        /*002c*/ 	.word	0x00000010


	//----- nvinfo : EIATTR_MAX_THREADS
	.align		4
.L_148:
        /*0030*/ 	.byte	0x04, 0x05
        /*0032*/ 	.short	(.L_150 - .L_149)
.L_149:
        /*0034*/ 	.word	0x00000180
        /*0038*/ 	.word	0x00000001
        /*003c*/ 	.word	0x00000001


	//----- nvinfo : EIATTR_CBANK_PARAM_SIZE
	.align		4
.L_150:
        /*0040*/ 	.byte	0x03, 0x19
        /*0042*/ 	.short	0x0a80


	//----- nvinfo : EIATTR_PARAM_CBANK
	.align		4
        /*0044*/ 	.byte	0x04, 0x0a
        /*0046*/ 	.short	(.L_152 - .L_151)
	.align		4
.L_151:
        /*0048*/ 	.word	index@(.nv.constant0._ZN7cutlass13device_kernelIN5flash11enable_sm90INS1_16FlashAttnFwdSm90INS1_25CollectiveMainloopFwdSm90ILi2EN4cute5tupleIJNS5_1CILi1EEES8_S8_EEENS6_IJNS7_ILi128EEENS7_ILi96EEENS7_ILi64EEEEEELi256ENS_6half_tEfNS_4arch4Sm90ELb0ELb0ELb1ELb1ELb0ELb0ELb0ELb1ELb0ELb1ELb0ELb0EEENS1_21CollectiveEpilogueFwdINS6_IJSA_NS7_ILi256EEESB_EEES9_SE_SG_Li256ELb1ELb1ELb0ELb0EEENS1_36VarlenDynamicPersistentTileSchedulerILi128ELi96ELi256ELi128ELb0ELb1ELb1ELb0ELb1ELb1EEEEEEEEEvNT_6ParamsE)
        /*004c*/ 	.short	0x0380
        /*004e*/ 	.short	0x0a80


	//----- nvinfo : EIATTR_SW_WAR
	.align		4
.L_152:
        /*0050*/ 	.byte	0x04, 0x36
        /*0052*/ 	.short	(.L_154 - .L_153)
.L_153:
        /*0054*/ 	.word	0x00000008
.L_154:


//--------------------- .nv.info._ZN7cutlass13device_kernelIN5flash11enable_sm90INS1_16FlashAttnFwdSm90INS1_25CollectiveMainloopFwdSm90ILi2EN4cute5tupleIJNS5_1CILi1EEES8_S8_EEENS6_IJNS7_ILi128EEENS7_ILi96EEENS7_ILi64EEEEEELi256ENS_6half_tEfNS_4arch4Sm90ELb0ELb0ELb1ELb1ELb0ELb1ELb0ELb1ELb0ELb1ELb0ELb0EEENS1_21CollectiveEpilogueFwdINS6_IJSA_NS7_ILi256EEESB_EEES9_SE_SG_Li256ELb1ELb1ELb0ELb0EEENS1_36VarlenDynamicPersistentTileSchedulerILi128ELi96ELi256ELi128ELb0ELb1ELb1ELb0ELb1ELb1EEEEEEEEEvNT_6ParamsE --------------------------
	.section	.nv.info._ZN7cutlass13device_kernelIN5flash11enable_sm90INS1_16FlashAttnFwdSm90INS1_25CollectiveMainloopFwdSm90ILi2EN4cute5tupleIJNS5_1CILi1EEES8_S8_EEENS6_IJNS7_ILi128EEENS7_ILi96EEENS7_ILi64EEEEEELi256ENS_6half_tEfNS_4arch4Sm90ELb0ELb0ELb1ELb1ELb0ELb1ELb0ELb1ELb0ELb1ELb0ELb0EEENS1_21CollectiveEpilogueFwdINS6_IJSA_NS7_ILi256EEESB_EEES9_SE_SG_Li256ELb1ELb1ELb0ELb0EEENS1_36VarlenDynamicPersistentTileSchedulerILi128ELi96ELi256ELi128ELb0ELb1ELb1ELb0ELb1ELb1EEEEEEEEEvNT_6ParamsE,"",@"SHT_CUDA_INFO"
	.sectionflags	@""
	.align	4


	//----- nvinfo : EIATTR_CUDA_API_VERSION
	.align		4
        /*0000*/ 	.byte	0x04, 0x37
        /*0002*/ 	.short	(.L_156 - .L_155)
.L_155:
        /*0004*/ 	.word	0x00000082


	//----- nvinfo : EIATTR_KPARAM_INFO
	.align		4
.L_156:
        /*0008*/ 	.byte	0x04, 0x17
        /*000a*/ 	.short	(.L_158 - .L_157)
.L_157:
        /*000c*/ 	.word	0x00000000
        /*0010*/ 	.short	0x0000
        /*0012*/ 	.short	0x0000
        /*0014*/ 	.byte	0x00, 0xf0, 0x01, 0x2a


	//----- nvinfo : EIATTR_SPARSE_MMA_MASK
	.align		4
.L_158:
        /*0018*/ 	.byte	0x03, 0x50
        /*001a*/ 	.short	0x0000


	//----- nvinfo : EIATTR_MAXREG_COUNT
	.align		4
        /*001c*/ 	.byte	0x03, 0x1b
        /*001e*/ 	.short	0x00a8


	//----- nvinfo : EIATTR_MERCURY_ISA_VERSION
	.align		4
        /*0020*/ 	.byte	0x03, 0x5f
        /*0022*/ 	.short	0x0101


	//----- nvinfo : EIATTR_VRC_CTA_INIT_COUNT
	.align		4
        /*0024*/ 	.byte	0x02, 0x4a
	.zero		1
	.zero		1


	//----- nvinfo : EIATTR_EXIT_INSTR_OFFSETS
	.align		4
        /*0028*/ 	.byte	0x04, 0x1c
        /*002a*/ 	.short	(.L_160 - .L_159)


	//   ....[0]....
.L_159:
        /*002c*/ 	.word	0x00000010


	//----- nvinfo : EIATTR_MAX_THREADS
	.align		4
.L_160:
        /*0030*/ 	.byte	0x04, 0x05
        /*0032*/ 	.short	(.L_162 - .L_161)
.L_161:
        /*0034*/ 	.word	0x00000180
        /*0038*/ 	.word	0x00000001
        /*003c*/ 	.word	0x00000001


	//----- nvinfo : EIATTR_CBANK_PARAM_SIZE
	.align		4
.L_162:
        /*0040*/ 	.byte	0x03, 0x19
        /*0042*/ 	.short	0x0a80


	//----- nvinfo : EIATTR_PARAM_CBANK
	.align		4
        /*0044*/ 	.byte	0x04, 0x0a
        /*0046*/ 	.short	(.L_164 - .L_163)
	.align		4
.L_163:
        /*0048*/ 	.word	index@(.nv.constant0._ZN7cutlass13device_kernelIN5flash11enable_sm90INS1_16FlashAttnFwdSm90INS1_25CollectiveMainloopFwdSm90ILi2EN4cute5tupleIJNS5_1CILi1EEES8_S8_EEENS6_IJNS7_ILi128EEENS7_ILi96EEENS7_ILi64EEEEEELi256ENS_6half_tEfNS_4arch4Sm90ELb0ELb0ELb1ELb1ELb0ELb1ELb0ELb1ELb0ELb1ELb0ELb0EEENS1_21CollectiveEpilogueFwdINS6_IJSA_NS7_ILi256EEESB_EEES9_SE_SG_Li256ELb1ELb1ELb0ELb0EEENS1_36VarlenDynamicPersistentTileSchedulerILi128ELi96ELi256ELi128ELb0ELb1ELb1ELb0ELb1ELb1EEEEEEEEEvNT_6ParamsE)
        /*004c*/ 	.short	0x0380
        /*004e*/ 	.short	0x0a80


	//----- nvinfo : EIATTR_SW_WAR
	.align		4
.L_164:
        /*0050*/ 	.byte	0x04, 0x36
        /*0052*/ 	.short	(.L_166 - .L_165)
.L_165:
        /*0054*/ 	.word	0x00000008
.L_166:


//--------------------- .nv.info._ZN7cutlass13device_kernelIN5flash11enable_sm90INS1_16FlashAttnFwdSm90INS1_25CollectiveMainloopFwdSm90ILi2EN4cute5tupleIJNS5_1CILi1EEES8_S8_EEENS6_IJNS7_ILi128EEENS7_ILi96EEENS7_ILi64EEEEEELi256ENS_6half_tEfNS_4arch4Sm90ELb0ELb0ELb1ELb1ELb0ELb0ELb1ELb1ELb0ELb1ELb0ELb0EEENS1_21CollectiveEpilogueFwdINS6_IJSA_NS7_ILi256EEESB_EEES9_SE_SG_Li256ELb1ELb1ELb0ELb0EEENS1_36VarlenDynamicPersistentTileSchedulerILi128ELi96ELi256ELi128ELb0ELb1ELb1ELb0ELb1ELb1EEEEEEEEEvNT_6ParamsE --------------------------
	.section	.nv.info._ZN7cutlass13device_kernelIN5flash11enable_sm90INS1_16FlashAttnFwdSm90INS1_25CollectiveMainloopFwdSm90ILi2EN4cute5tupleIJNS5_1CILi1EEES8_S8_EEENS6_IJNS7_ILi128EEENS7_ILi96EEENS7_ILi64EEEEEELi256ENS_6half_tEfNS_4arch4Sm90ELb0ELb0ELb1ELb1ELb0ELb0ELb1ELb1ELb0ELb1ELb0ELb0EEENS1_21CollectiveEpilogueFwdINS6_IJSA_NS7_ILi256EEESB_EEES9_SE_SG_Li256ELb1ELb1ELb0ELb0EEENS1_36VarlenDynamicPersistentTileSchedulerILi128ELi96ELi256ELi128ELb0ELb1ELb1ELb0ELb1ELb1EEEEEEEEEvNT_6ParamsE,"",@"SHT_CUDA_INFO"
	.sectionflags	@""
	.align	4


	//----- nvinfo : EIATTR_CUDA_API_VERSION
	.align		4
        /*0000*/ 	.byte	0x04, 0x37
        /*0002*/ 	.short	(.L_168 - .L_167)
.L_167:
        /*0004*/ 	.word	0x00000082


	//----- nvinfo : EIATTR_KPARAM_INFO
	.align		4
.L_168:
        /*0008*/ 	.byte	0x04, 0x17
        /*000a*/ 	.short	(.L_170 - .L_169)
.L_169:
        /*000c*/ 	.word	0x00000000
        /*0010*/ 	.short	0x0000
        /*0012*/ 	.short	0x0000
        /*0014*/ 	.byte	0x00, 0xf0, 0x01, 0x2e


	//----- nvinfo : EIATTR_SPARSE_MMA_MASK
	.align		4
.L_170:
        /*0018*/ 	.byte	0x03, 0x50
        /*001a*/ 	.short	0x0000


	//----- nvinfo : EIATTR_MAXREG_COUNT
	.align		4
        /*001c*/ 	.byte	0x03, 0x1b
        /*001e*/ 	.short	0x00a8


	//----- nvinfo : EIATTR_MERCURY_ISA_VERSION
	.align		4
        /*0020*/ 	.byte	0x03, 0x5f
        /*0022*/ 	.short	0x0101


	//----- nvinfo : EIATTR_VRC_CTA_INIT_COUNT
	.align		4
        /*0024*/ 	.byte	0x02, 0x4a
	.zero		1
	.zero		1


	//----- nvinfo : EIATTR_EXIT_INSTR_OFFSETS
	.align		4
        /*0028*/ 	.byte	0x04, 0x1c
        /*002a*/ 	.short	(.L_172 - .L_171)


	//   ....[0]....
.L_171:
        /*002c*/ 	.word	0x00000010


	//----- nvinfo : EIATTR_MAX_THREADS
	.align		4
.L_172:
        /*0030*/ 	.byte	0x04, 0x05
        /*0032*/ 	.short	(.L_174 - .L_173)
.L_173:
        /*0034*/ 	.word	0x00000180
        /*0038*/ 	.word	0x00000001
        /*003c*/ 	.word	0x00000001


	//----- nvinfo : EIATTR_CBANK_PARAM_SIZE
	.align		4
.L_174:
        /*0040*/ 	.byte	0x03, 0x19
        /*0042*/ 	.short	0x0b80


	//----- nvinfo : EIATTR_PARAM_CBANK
	.align		4
        /*0044*/ 	.byte	0x04, 0x0a
        /*0046*/ 	.short	(.L_176 - .L_175)
	.align		4
.L_175:
        /*0048*/ 	.word	index@(.nv.constant0._ZN7cutlass13device_kernelIN5flash11enable_sm90INS1_16FlashAttnFwdSm90INS1_25CollectiveMainloopFwdSm90ILi2EN4cute5tupleIJNS5_1CILi1EEES8_S8_EEENS6_IJNS7_ILi128EEENS7_ILi96EEENS7_ILi64EEEEEELi256ENS_6half_tEfNS_4arch4Sm90ELb0ELb0ELb1ELb1ELb0ELb0ELb1ELb1ELb0ELb1ELb0ELb0EEENS1_21CollectiveEpilogueFwdINS6_IJSA_NS7_ILi256EEESB_EEES9_SE_SG_Li256ELb1ELb1ELb0ELb0EEENS1_36VarlenDynamicPersistentTileSchedulerILi128ELi96ELi256ELi128ELb0ELb1ELb1ELb0ELb1ELb1EEEEEEEEEvNT_6ParamsE)
        /*004c*/ 	.short	0x0380
        /*004e*/ 	.short	0x0b80


	//----- nvinfo : EIATTR_SW_WAR
	.align		4
.L_176:
        /*0050*/ 	.byte	0x04, 0x36
        /*0052*/ 	.short	(.L_178 - .L_177)
.L_177:
        /*0054*/ 	.word	0x00000008
.L_178:


//--------------------- .nv.info._ZN7cutlass13device_kernelIN5flash11enable_sm90INS1_16FlashAttnFwdSm90INS1_25CollectiveMainloopFwdSm90ILi2EN4cute5tupleIJNS5_1CILi1EEES8_S8_EEENS6_IJNS7_ILi128EEENS7_ILi96EEENS7_ILi64EEEEEELi256ENS_6half_tEfNS_4arch4Sm90ELb0ELb0ELb1ELb1ELb0ELb1ELb1ELb1ELb0ELb1ELb0ELb0EEENS1_21CollectiveEpilogueFwdINS6_IJSA_NS7_ILi256EEESB_EEES9_SE_SG_Li256ELb1ELb1ELb0ELb0EEENS1_36VarlenDynamicPersistentTileSchedulerILi128ELi96ELi256ELi128ELb0ELb1ELb1ELb0ELb1ELb1EEEEEEEEEvNT_6ParamsE --------------------------
	.section	.nv.info._ZN7cutlass13device_kernelIN5flash11enable_sm90INS1_16FlashAttnFwdSm90INS1_25CollectiveMainloopFwdSm90ILi2EN4cute5tupleIJNS5_1CILi1EEES8_S8_EEENS6_IJNS7_ILi128EEENS7_ILi96EEENS7_ILi64EEEEEELi256ENS_6half_tEfNS_4arch4Sm90ELb0ELb0ELb1ELb1ELb0ELb1ELb1ELb1ELb0ELb1ELb0ELb0EEENS1_21CollectiveEpilogueFwdINS6_IJSA_NS7_ILi256EEESB_EEES9_SE_SG_Li256ELb1ELb1ELb0ELb0EEENS1_36VarlenDynamicPersistentTileSchedulerILi128ELi96ELi256ELi128ELb0ELb1ELb1ELb0ELb1ELb1EEEEEEEEEvNT_6ParamsE,"",@"SHT_CUDA_INFO"
	.sectionflags	@""
	.align	4


	//----- nvinfo : EIATTR_CUDA_API_VERSION
	.align		4
        /*0000*/ 	.byte	0x04, 0x37
        /*0002*/ 	.short	(.L_180 - .L_179)
.L_179:
        /*0004*/ 	.word	0x00000082


	//----- nvinfo : EIATTR_KPARAM_INFO
	.align		4
.L_180:
        /*0008*/ 	.byte	0x04, 0x17
        /*000a*/ 	.short	(.L_182 - .L_181)
.L_181:
        /*000c*/ 	.word	0x00000000
        /*0010*/ 	.short	0x0000
        /*0012*/ 	.short	0x0000
        /*0014*/ 	.byte	0x00, 0xf0, 0x01, 0x2e


	//----- nvinfo : EIATTR_SPARSE_MMA_MASK
	.align		4
.L_182:
        /*0018*/ 	.byte	0x03, 0x50
        /*001a*/ 	.short	0x0000


	//----- nvinfo : EIATTR_MAXREG_COUNT
	.align		4
        /*001c*/ 	.byte	0x03, 0x1b
        /*001e*/ 	.short	0x00a8


	//----- nvinfo : EIATTR_MERCURY_ISA_VERSION
	.align		4
        /*0020*/ 	.byte	0x03, 0x5f
        /*0022*/ 	.short	0x0101


	//----- nvinfo : EIATTR_VRC_CTA_INIT_COUNT
	.align		4
        /*0024*/ 	.byte	0x02, 0x4a
	.zero		1
	.zero		1


	//----- nvinfo : EIATTR_EXIT_INSTR_OFFSETS
	.align		4
        /*0028*/ 	.byte	0x04, 0x1c
        /*002a*/ 	.short	(.L_184 - .L_183)


	//   ....[0]....
.L_183:
        /*002c*/ 	.word	0x00000010


	//----- nvinfo : EIATTR_MAX_THREADS
	.align		4
.L_184:
        /*0030*/ 	.byte	0x04, 0x05
        /*0032*/ 	.short	(.L_186 - .L_185)
.L_185:
        /*0034*/ 	.word	0x00000180
        /*0038*/ 	.word	0x00000001
        /*003c*/ 	.word	0x00000001


	//----- nvinfo : EIATTR_CBANK_PARAM_SIZE
	.align		4
.L_186:
        /*0040*/ 	.byte	0x03, 0x19
        /*0042*/ 	.short	0x0b80


	//----- nvinfo : EIATTR_PARAM_CBANK
	.align		4
        /*0044*/ 	.byte	0x04, 0x0a
        /*0046*/ 	.short	(.L_188 - .L_187)
	.align		4
.L_187:
        /*0048*/ 	.word	index@(.nv.constant0._ZN7cutlass13device_kernelIN5flash11enable_sm90INS1_16FlashAttnFwdSm90INS1_25CollectiveMainloopFwdSm90ILi2EN4cute5tupleIJNS5_1CILi1EEES8_S8_EEENS6_IJNS7_ILi128EEENS7_ILi96EEENS7_ILi64EEEEEELi256ENS_6half_tEfNS_4arch4Sm90ELb0ELb0ELb1ELb1ELb0ELb1ELb1ELb1ELb0ELb1ELb0ELb0EEENS1_21CollectiveEpilogueFwdINS6_IJSA_NS7_ILi256EEESB_EEES9_SE_SG_Li256ELb1ELb1ELb0ELb0EEENS1_36VarlenDynamicPersistentTileSchedulerILi128ELi96ELi256ELi128ELb0ELb1ELb1ELb0ELb1ELb1EEEEEEEEEvNT_6ParamsE)
        /*004c*/ 	.short	0x0380
        /*004e*/ 	.short	0x0b80


	//----- nvinfo : EIATTR_SW_WAR
	.align		4
.L_188:
        /*0050*/ 	.byte	0x04, 0x36
        /*0052*/ 	.short	(.L_190 - .L_189)
.L_189:
        /*0054*/ 	.word	0x00000008
.L_190:


//--------------------- .nv.info._ZN7cutlass13device_kernelIN5flash11enable_sm90INS1_16FlashAttnFwdSm90INS1_25CollectiveMainloopFwdSm90ILi2EN4cute5tupleIJNS5_1CILi1EEES8_S8_EEENS6_IJNS7_ILi128EEENS7_ILi96EEENS7_ILi64EEEEEELi256ENS_6half_tEfNS_4arch4Sm90ELb0ELb1ELb1ELb0ELb0ELb0ELb0ELb1ELb0ELb1ELb0ELb0EEENS1_21CollectiveEpilogueFwdINS6_IJSA_NS7_ILi256EEESB_EEES9_SE_SG_Li256ELb0ELb1ELb0ELb0EEENS1_30DynamicPersistentTileSchedulerILi256ELi128ELb0ELb1ELb1EEEEEEEEEvNT_6ParamsE --------------------------
	.section	.nv.info._ZN7cutlass13device_kernelIN5flash11enable_sm90INS1_16FlashAttnFwdSm90INS1_25CollectiveMainloopFwdSm90ILi2EN4cute5tupleIJNS5_1CILi1EEES8_S8_EEENS6_IJNS7_ILi128EEENS7_ILi96EEENS7_ILi64EEEEEELi256ENS_6half_tEfNS_4arch4Sm90ELb0ELb1ELb1ELb0ELb0ELb0ELb0ELb1ELb0ELb1ELb0ELb0EEENS1_21CollectiveEpilogueFwdINS6_IJSA_NS7_ILi256EEESB_EEES9_SE_SG_Li256ELb0ELb1ELb0ELb0EEENS1_30DynamicPersistentTileSchedulerILi256ELi128ELb0ELb1ELb1EEEEEEEEEvNT_6ParamsE,"",@"SHT_CUDA_INFO"
	.sectionflags	@""
	.align	4


	//----- nvinfo : EIATTR_CUDA_API_VERSION
	.align		4
        /*0000*/ 	.byte	0x04, 0x37
        /*0002*/ 	.short	(.L_192 - .L_191)
.L_191:
        /*0004*/ 	.word	0x00000082


	//----- nvinfo : EIATTR_KPARAM_INFO
	.align		4
.L_192:
        /*0008*/ 	.byte	0x04, 0x17
        /*000a*/ 	.short	(.L_194 - .L_193)
.L_193:
        /*000c*/ 	.word	0x00000000
        /*0010*/ 	.short	0x0000
        /*0012*/ 	.short	0x0000
        /*0014*/ 	.byte	0x00, 0xf0, 0x01, 0x2a


	//----- nvinfo : EIATTR_SPARSE_MMA_MASK
	.align		4
.L_194:
        /*0018*/ 	.byte	0x03, 0x50
        /*001a*/ 	.short	0x0000


	//----- nvinfo : EIATTR_MAXREG_COUNT
	.align		4
        /*001c*/ 	.byte	0x03, 0x1b
        /*001e*/ 	.short	0x00a8


	//----- nvinfo : EIATTR_MERCURY_ISA_VERSION
	.align		4
        /*0020*/ 	.byte	0x03, 0x5f
        /*0022*/ 	.short	0x0101


	//----- nvinfo : EIATTR_VRC_CTA_INIT_COUNT
	.align		4
        /*0024*/ 	.byte	0x02, 0x4a
	.zero		1
	.zero		1


	//----- nvinfo : EIATTR_EXIT_INSTR_OFFSETS
	.align		4
        /*0028*/ 	.byte	0x04, 0x1c
        /*002a*/ 	.short	(.L_196 - .L_195)


	//   ....[0]....
.L_195:
        /*002c*/ 	.word	0x00000010


	//----- nvinfo : EIATTR_MAX_THREADS
	.align		4
.L_196:
        /*0030*/ 	.byte	0x04, 0x05
        /*0032*/ 	.short	(.L_198 - .L_197)
.L_197:
        /*0034*/ 	.word	0x00000180
        /*0038*/ 	.word	0x00000001
        /*003c*/ 	.word	0x00000001


	//----- nvinfo : EIATTR_CBANK_PARAM_SIZE
	.align		4
.L_198:
        /*0040*/ 	.byte	0x03, 0x19
        /*0042*/ 	.short	0x0a80


	//----- nvinfo : EIATTR_PARAM_CBANK
	.align		4
        /*0044*/ 	.byte	0x04, 0x0a
        /*0046*/ 	.short	(.L_200 - .L_199)
	.align		4
.L_199:
        /*0048*/ 	.word	index@(.nv.constant0._ZN7cutlass13device_kernelIN5flash11enable_sm90INS1_16FlashAttnFwdSm90INS1_25CollectiveMainloopFwdSm90ILi2EN4cute5tupleIJNS5_1CILi1EEES8_S8_EEENS6_IJNS7_ILi128EEENS7_ILi96EEENS7_ILi64EEEEEELi256ENS_6half_tEfNS_4arch4Sm90ELb0ELb1ELb1ELb0ELb0ELb0ELb0ELb1ELb0ELb1ELb0ELb0EEENS1_21CollectiveEpilogueFwdINS6_IJSA_NS7_ILi256EEESB_EEES9_SE_SG_Li256ELb0ELb1ELb0ELb0EEENS1_30DynamicPersistentTileSchedulerILi256ELi128ELb0ELb1ELb1EEEEEEEEEvNT_6ParamsE)
        /*004c*/ 	.short	0x0380
        /*004e*/ 	.short	0x0a80


	//----- nvinfo : EIATTR_SW_WAR
	.align		4
.L_200:
        /*0050*/ 	.byte	0x04, 0x36
        /*0052*/ 	.short	(.L_202 - .L_201)
.L_201:
        /*0054*/ 	.word	0x00000008
.L_202:


//--------------------- .nv.info._ZN7cutlass13device_kernelIN5flash11enable_sm90INS1_16FlashAttnFwdSm90INS1_25CollectiveMainloopFwdSm90ILi2EN4cute5tupleIJNS5_1CILi1EEES8_S8_EEENS6_IJNS7_ILi128EEENS7_ILi96EEENS7_ILi64EEEEEELi256ENS_6half_tEfNS_4arch4Sm90ELb0ELb1ELb1ELb0ELb0ELb0ELb1ELb1ELb0ELb1ELb0ELb0EEENS1_21CollectiveEpilogueFwdINS6_IJSA_NS7_ILi256EEESB_EEES9_SE_SG_Li256ELb0ELb1ELb0ELb0EEENS1_30DynamicPersistentTileSchedulerILi256ELi128ELb0ELb1ELb1EEEEEEEEEvNT_6ParamsE --------------------------
	.section	.nv.info._ZN7cutlass13device_kernelIN5flash11enable_sm90INS1_16FlashAttnFwdSm90INS1_25CollectiveMainloopFwdSm90ILi2EN4cute5tupleIJNS5_1CILi1EEES8_S8_EEENS6_IJNS7_ILi128EEENS7_ILi96EEENS7_ILi64EEEEEELi256ENS_6half_tEfNS_4arch4Sm90ELb0ELb1ELb1ELb0ELb0ELb0ELb1ELb1ELb0ELb1ELb0ELb0EEENS1_21CollectiveEpilogueFwdINS6_IJSA_NS7_ILi256EEESB_EEES9_SE_SG_Li256ELb0ELb1ELb0ELb0EEENS1_30DynamicPersistentTileSchedulerILi256ELi128ELb0ELb1ELb1EEEEEEEEEvNT_6ParamsE,"",@"SHT_CUDA_INFO"
	.sectionflags	@""
	.align	4


	//----- nvinfo : EIATTR_CUDA_API_VERSION
	.align		4
        /*0000*/ 	.byte	0x04, 0x37
        /*0002*/ 	.short	(.L_204 - .L_203)
.L_203:
        /*0004*/ 	.word	0x00000082


	//----- nvinfo : EIATTR_KPARAM_INFO
	.align		4
.L_204:
        /*0008*/ 	.byte	0x04, 0x17
        /*000a*/ 	.short	(.L_206 - .L_205)
.L_205:
        /*000c*/ 	.word	0x00000000
        /*0010*/ 	.short	0x0000
        /*0012*/ 	.short	0x0000
        /*0014*/ 	.byte	0x00, 0xf0, 0x01, 0x2e


	//----- nvinfo : EIATTR_SPARSE_MMA_MASK
	.align		4
.L_206:
        /*0018*/ 	.byte	0x03, 0x50
        /*001a*/ 	.short	0x0000


	//----- nvinfo : EIATTR_MAXREG_COUNT
	.align		4
        /*001c*/ 	.byte	0x03, 0x1b
        /*001e*/ 	.short	0x00a8


	//----- nvinfo : EIATTR_MERCURY_ISA_VERSION
	.align		4
        /*0020*/ 	.byte	0x03, 0x5f
        /*0022*/ 	.short	0x0101


	//----- nvinfo : EIATTR_VRC_CTA_INIT_COUNT
	.align		4
        /*0024*/ 	.byte	0x02, 0x4a
	.zero		1
	.zero		1


	//----- nvinfo : EIATTR_EXIT_INSTR_OFFSETS
	.align		4
        /*0028*/ 	.byte	0x04, 0x1c
        /*002a*/ 	.short	(.L_208 - .L_207)


	//   ....[0]....
.L_207:
        /*002c*/ 	.word	0x00000010


	//----- nvinfo : EIATTR_MAX_THREADS
	.align		4
.L_208:
        /*0030*/ 	.byte	0x04, 0x05
        /*0032*/ 	.short	(.L_210 - .L_209)
.L_209:
        /*0034*/ 	.word	0x00000180
        /*0038*/ 	.word	0x00000001
        /*003c*/ 	.word	0x00000001


	//----- nvinfo : EIATTR_CBANK_PARAM_SIZE
	.align		4
.L_210:
        /*0040*/ 	.byte	0x03, 0x19
        /*0042*/ 	.short	0x0b80


	//----- nvinfo : EIATTR_PARAM_CBANK
	.align		4
        /*0044*/ 	.byte	0x04, 0x0a
        /*0046*/ 	.short	(.L_212 - .L_211)
	.align		4
.L_211:
        /*0048*/ 	.word	index@(.nv.constant0._ZN7cutlass13device_kernelIN5flash11enable_sm90INS1_16FlashAttnFwdSm90INS1_25CollectiveMainloopFwdSm90ILi2EN4cute5tupleIJNS5_1CILi1EEES8_S8_EEENS6_IJNS7_ILi128EEENS7_ILi96EEENS7_ILi64EEEEEELi256ENS_6half_tEfNS_4arch4Sm90ELb0ELb1ELb1ELb0ELb0ELb0ELb1ELb1ELb0ELb1ELb0ELb0EEENS1_21CollectiveEpilogueFwdINS6_IJSA_NS7_ILi256EEESB_EEES9_SE_SG_Li256ELb0ELb1ELb0ELb0EEENS1_30DynamicPersistentTileSchedulerILi256ELi128ELb0ELb1ELb1EEEEEEEEEvNT_6ParamsE)
        /*004c*/ 	.short	0x0380
        /*004e*/ 	.short	0x0b80


	//----- nvinfo : EIATTR_SW_WAR
	.align		4
.L_212:
        /*0050*/ 	.byte	0x04, 0x36
        /*0052*/ 	.short	(.L_214 - .L_213)
.L_213:
        /*0054*/ 	.word	0x00000008
.L_214:


//--------------------- .nv.info._ZN7cutlass13device_kernelIN5flash11enable_sm90INS1_16FlashAttnFwdSm90INS1_25CollectiveMainloopFwdSm90ILi2EN4cute5tupleIJNS5_1CILi1EEES8_S8_EEENS6_IJNS7_ILi128EEENS7_ILi96EEENS7_ILi64EEEEEELi256ENS_6half_tEfNS_4arch4Sm90ELb0ELb1ELb1ELb1ELb0ELb0ELb0ELb1ELb0ELb1ELb0ELb0EEENS1_21CollectiveEpilogueFwdINS6_IJSA_NS7_ILi256EEESB_EEES9_SE_SG_Li256ELb1ELb1ELb0ELb0EEENS1_36VarlenDynamicPersistentTileSchedulerILi128ELi96ELi256ELi128ELb0ELb1ELb1ELb1ELb0ELb1EEEEEEEEEvNT_6ParamsE --------------------------
	.section	.nv.info._ZN7cutlass13device_kernelIN5flash11enable_sm90INS1_16FlashAttnFwdSm90INS1_25CollectiveMainloopFwdSm90ILi2EN4cute5tupleIJNS5_1CILi1EEES8_S8_EEENS6_IJNS7_ILi128EEENS7_ILi96EEENS7_ILi64EEEEEELi256ENS_6half_tEfNS_4arch4Sm90ELb0ELb1ELb1ELb1ELb0ELb0ELb0ELb1ELb0ELb1ELb0ELb0EEENS1_21CollectiveEpilogueFwdINS6_IJSA_NS7_ILi256EEESB_EEES9_SE_SG_Li256ELb1ELb1ELb0ELb0EEENS1_36VarlenDynamicPersistentTileSchedulerILi128ELi96ELi256ELi128ELb0ELb1ELb1ELb1ELb0ELb1EEEEEEEEEvNT_6ParamsE,"",@"SHT_CUDA_INFO"
	.sectionflags	@""
	.align	4


	//----- nvinfo : EIATTR_CUDA_API_VERSION
	.align		4
        /*0000*/ 	.byte	0x04, 0x37
        /*0002*/ 	.short	(.L_216 - .L_215)
.L_215:
        /*0004*/ 	.word	0x00000082


	//----- nvinfo : EIATTR_KPARAM_INFO
	.align		4
.L_216:
        /*0008*/ 	.byte	0x04, 0x17
        /*000a*/ 	.short	(.L_218 - .L_217)
.L_217:
        /*000c*/ 	.word	0x00000000
        /*0010*/ 	.short	0x0000
        /*0012*/ 	.short	0x0000
        /*0014*/ 	.byte	0x00, 0xf0, 0x01, 0x2a


	//----- nvinfo : EIATTR_SPARSE_MMA_MASK
	.align		4
.L_218:
        /*0018*/ 	.byte	0x03, 0x50
        /*001a*/ 	.short	0x0000


	//----- nvinfo : EIATTR_MAXREG_COUNT
	.align		4
        /*001c*/ 	.byte	0x03, 0x1b
        /*001e*/ 	.short	0x00a8


	//----- nvinfo : EIATTR_MERCURY_ISA_VERSION
	.align		4
        /*0020*/ 	.byte	0x03, 0x5f
        /*0022*/ 	.short	0x0101


	//----- nvinfo : EIATTR_VRC_CTA_INIT_COUNT
	.align		4
        /*0024*/ 	.byte	0x02, 0x4a
	.zero		1
	.zero		1


	//----- nvinfo : EIATTR_EXIT_INSTR_OFFSETS
	.align		4
        /*0028*/ 	.byte	0x04, 0x1c
        /*002a*/ 	.short	(.L_220 - .L_219)


	//   ....[0]....
.L_219:
        /*002c*/ 	.word	0x00000010


	//----- nvinfo : EIATTR_MAX_THREADS
	.align		4
.L_220:
        /*0030*/ 	.byte	0x04, 0x05
        /*0032*/ 	.short	(.L_222 - .L_221)
.L_221:
        /*0034*/ 	.word	0x00000180
        /*0038*/ 	.word	0x00000001
        /*003c*/ 	.word	0x00000001


	//----- nvinfo : EIATTR_CBANK_PARAM_SIZE
	.align		4
.L_222:
        /*0040*/ 	.byte	0x03, 0x19
        /*0042*/ 	.short	0x0a80


	//----- nvinfo : EIATTR_PARAM_CBANK
	.align		4
        /*0044*/ 	.byte	0x04, 0x0a
        /*0046*/ 	.short	(.L_224 - .L_223)
	.align		4
.L_223:
        /*0048*/ 	.word	index@(.nv.constant0._ZN7cutlass13device_kernelIN5flash11enable_sm90INS1_16FlashAttnFwdSm90INS1_25CollectiveMainloopFwdSm90ILi2EN4cute5tupleIJNS5_1CILi1EEES8_S8_EEENS6_IJNS7_ILi128EEENS7_ILi96EEENS7_ILi64EEEEEELi256ENS_6half_tEfNS_4arch4Sm90ELb0ELb1ELb1ELb1ELb0ELb0ELb0ELb1ELb0ELb1ELb0ELb0EEENS1_21CollectiveEpilogueFwdINS6_IJSA_NS7_ILi256EEESB_EEES9_SE_SG_Li256ELb1ELb1ELb0ELb0EEENS1_36VarlenDynamicPersistentTileSchedulerILi128ELi96ELi256ELi128ELb0ELb1ELb1ELb1ELb0ELb1EEEEEEEEEvNT_6ParamsE)
        /*004c*/ 	.short	0x0380
        /*004e*/ 	.short	0x0a80


	//----- nvinfo : EIATTR_SW_WAR
	.align		4
.L_224:
        /*0050*/ 	.byte	0x04, 0x36
        /*0052*/ 	.short	(.L_226 - .L_225)
.L_225:
        /*0054*/ 	.word	0x00000008
.L_226:


//--------------------- .nv.info._ZN7cutlass13device_kernelIN5flash11enable_sm90INS1_16FlashAttnFwdSm90INS1_25CollectiveMainloopFwdSm90ILi2EN4cute5tupleIJNS5_1CILi1EEES8_S8_EEENS6_IJNS7_ILi128EEENS7_ILi96EEENS7_ILi64EEEEEELi256ENS_6half_tEfNS_4arch4Sm90ELb0ELb1ELb1ELb1ELb0ELb1ELb0ELb1ELb0ELb1ELb0ELb0EEENS1_21CollectiveEpilogueFwdINS6_IJSA_NS7_ILi256EEESB_EEES9_SE_SG_Li256ELb1ELb1ELb0ELb0EEENS1_36VarlenDynamicPersistentTileSchedulerILi128ELi96ELi256ELi128ELb0ELb1ELb1ELb1ELb0ELb1EEEEEEEEEvNT_6ParamsE --------------------------
	.section	.nv.info._ZN7cutlass13device_kernelIN5flash11enable_sm90INS1_16FlashAttnFwdSm90INS1_25CollectiveMainloopFwdSm90ILi2EN4cute5tupleIJNS5_1CILi1EEES8_S8_EEENS6_IJNS7_ILi128EEENS7_ILi96EEENS7_ILi64EEEEEELi256ENS_6half_tEfNS_4arch4Sm90ELb0ELb1ELb1ELb1ELb0ELb1ELb0ELb1ELb0ELb1ELb0ELb0EEENS1_21CollectiveEpilogueFwdINS6_IJSA_NS7_ILi256EEESB_EEES9_SE_SG_Li256ELb1ELb1ELb0ELb0EEENS1_36VarlenDynamicPersistentTileSchedulerILi128ELi96ELi256ELi128ELb0ELb1ELb1ELb1ELb0ELb1EEEEEEEEEvNT_6ParamsE,"",@"SHT_CUDA_INFO"
	.sectionflags	@""
	.align	4


	//----- nvinfo : EIATTR_CUDA_API_VERSION
	.align		4
        /*0000*/ 	.byte	0x04, 0x37
        /*0002*/ 	.short	(.L_228 - .L_227)
.L_227:
        /*0004*/ 	.word	0x00000082


	//----- nvinfo : EIATTR_KPARAM_INFO
	.align		4
.L_228:
        /*0008*/ 	.byte	0x04, 0x17
        /*000a*/ 	.short	(.L_230 - .L_229)
.L_229:
        /*000c*/ 	.word	0x00000000
        /*0010*/ 	.short	0x0000
        /*0012*/ 	.short	0x0000
        /*0014*/ 	.byte	0x00, 0xf0, 0x01, 0x2a


	//----- nvinfo : EIATTR_SPARSE_MMA_MASK
	.align		4
.L_230:
        /*0018*/ 	.byte	0x03, 0x50
        /*001a*/ 	.short	0x0000


	//----- nvinfo : EIATTR_MAXREG_COUNT
	.align		4
        /*001c*/ 	.byte	0x03, 0x1b
        /*001e*/ 	.short	0x00a8


	//----- nvinfo : EIATTR_MERCURY_ISA_VERSION
	.align		4
        /*0020*/ 	.byte	0x03, 0x5f
        /*0022*/ 	.short	0x0101


	//----- nvinfo : EIATTR_VRC_CTA_INIT_COUNT
	.align		4
        /*0024*/ 	.byte	0x02, 0x4a
	.zero		1
	.zero		1


	//----- nvinfo : EIATTR_EXIT_INSTR_OFFSETS
	.align		4
        /*0028*/ 	.byte	0x04, 0x1c
        /*002a*/ 	.short	(.L_232 - .L_231)


	//   ....[0]....
.L_231:
        /*002c*/ 	.word	0x00000010


	//----- nvinfo : EIATTR_MAX_THREADS
	.align		4
.L_232:
        /*0030*/ 	.byte	0x04, 0x05
        /*0032*/ 	.short	(.L_234 - .L_233)
.L_233:
        /*0034*/ 	.word	0x00000180
        /*0038*/ 	.word	0x00000001
        /*003c*/ 	.word	0x00000001


	//----- nvinfo : EIATTR_CBANK_PARAM_SIZE
	.align		4
.L_234:
        /*0040*/ 	.byte	0x03, 0x19
        /*0042*/ 	.short	0x0a80


	//----- nvinfo : EIATTR_PARAM_CBANK
	.align		4
        /*0044*/ 	.byte	0x04, 0x0a
        /*0046*/ 	.short	(.L_236 - .L_235)
	.align		4
.L_235:
        /*0048*/ 	.word	index@(.nv.constant0._ZN7cutlass13device_kernelIN5flash11enable_sm90INS1_16FlashAttnFwdSm90INS1_25CollectiveMainloopFwdSm90ILi2EN4cute5tupleIJNS5_1CILi1EEES8_S8_EEENS6_IJNS7_ILi128EEENS7_ILi96EEENS7_ILi64EEEEEELi256ENS_6half_tEfNS_4arch4Sm90ELb0ELb1ELb1ELb1ELb0ELb1ELb0ELb1ELb0ELb1ELb0ELb0EEENS1_21CollectiveEpilogueFwdINS6_IJSA_NS7_ILi256EEESB_EEES9_SE_SG_Li256ELb1ELb1ELb0ELb0EEENS1_36VarlenDynamicPersistentTileSchedulerILi128ELi96ELi256ELi128ELb0ELb1ELb1ELb1ELb0ELb1EEEEEEEEEvNT_6ParamsE)
        /*004c*/ 	.short	0x0380
        /*004e*/ 	.short	0x0a80


	//----- nvinfo : EIATTR_SW_WAR
	.align		4
.L_236:
        /*0050*/ 	.byte	0x04, 0x36
        /*0052*/ 	.short	(.L_238 - .L_237)
.L_237:
        /*0054*/ 	.word	0x00000008
.L_238:


//--------------------- .nv.info._ZN7cutlass13device_kernelIN5flash11enable_sm90INS1_16FlashAttnFwdSm90INS1_25CollectiveMainloopFwdSm90ILi2EN4cute5tupleIJNS5_1CILi1EEES8_S8_EEENS6_IJNS7_ILi128EEENS7_ILi96EEENS7_ILi64EEEEEELi256ENS_6half_tEfNS_4arch4Sm90ELb0ELb1ELb1ELb1ELb0ELb0ELb1ELb1ELb0ELb1ELb0ELb0EEENS1_21CollectiveEpilogueFwdINS6_IJSA_NS7_ILi256EEESB_EEES9_SE_SG_Li256ELb1ELb1ELb0ELb0EEENS1_36VarlenDynamicPersistentTileSchedulerILi128ELi96ELi256ELi128ELb0ELb1ELb1ELb1ELb0ELb1EEEEEEEEEvNT_6ParamsE --------------------------
	.section	.nv.info._ZN7cutlass13device_kernelIN5flash11enable_sm90INS1_16FlashAttnFwdSm90INS1_25CollectiveMainloopFwdSm90ILi2EN4cute5tupleIJNS5_1CILi1EEES8_S8_EEENS6_IJNS7_ILi128EEENS7_ILi96EEENS7_ILi64EEEEEELi256ENS_6half_tEfNS_4arch4Sm90ELb0ELb1ELb1ELb1ELb0ELb0ELb1ELb1ELb0ELb1ELb0ELb0EEENS1_21CollectiveEpilogueFwdINS6_IJSA_NS7_ILi256EEESB_EEES9_SE_SG_Li256ELb1ELb1ELb0ELb0EEENS1_36VarlenDynamicPersistentTileSchedulerILi128ELi96ELi256ELi128ELb0ELb1ELb1ELb1ELb0ELb1EEEEEEEEEvNT_6ParamsE,"",@"SHT_CUDA_INFO"
	.sectionflags	@""
	.align	4


	//----- nvinfo : EIATTR_CUDA_API_VERSION
	.align		4
        /*0000*/ 	.byte	0x04, 0x37
        /*0002*/ 	.short	(.L_240 - .L_239)
.L_239:
        /*0004*/ 	.word	0x00000082


	//----- nvinfo : EIATTR_KPARAM_INFO
	.align		4
.L_240:
        /*0008*/ 	.byte	0x04, 0x17
        /*000a*/ 	.short	(.L_242 - .L_241)
.L_241:
        /*000c*/ 	.word	0x00000000
        /*0010*/ 	.short	0x0000
        /*0012*/ 	.short	0x0000
        /*0014*/ 	.byte	0x00, 0xf0, 0x01, 0x2e


	//----- nvinfo : EIATTR_SPARSE_MMA_MASK
	.align		4
.L_242:
        /*0018*/ 	.byte	0x03, 0x50
        /*001a*/ 	.short	0x0000


	//----- nvinfo : EIATTR_MAXREG_COUNT
	.align		4
        /*001c*/ 	.byte	0x03, 0x1b
        /*001e*/ 	.short	0x00a8


	//----- nvinfo : EIATTR_MERCURY_ISA_VERSION
	.align		4
        /*0020*/ 	.byte	0x03, 0x5f
        /*0022*/ 	.short	0x0101


	//----- nvinfo : EIATTR_VRC_CTA_INIT_COUNT
	.align		4
        /*0024*/ 	.byte	0x02, 0x4a
	.zero		1
	.zero		1


	//----- nvinfo : EIATTR_EXIT_INSTR_OFFSETS
	.align		4
        /*0028*/ 	.byte	0x04, 0x1c
        /*002a*/ 	.short	(.L_244 - .L_243)


	//   ....[0]....
.L_243:
        /*002c*/ 	.word	0x00000010


	//----- nvinfo : EIATTR_MAX_THREADS
	.align		4
.L_244:
        /*0030*/ 	.byte	0x04, 0x05
        /*0032*/ 	.short	(.L_246 - .L_245)
.L_245:
        /*0034*/ 	.word	0x00000180
        /*0038*/ 	.word	0x00000001
        /*003c*/ 	.word	0x00000001


	//----- nvinfo : EIATTR_CBANK_PARAM_SIZE
	.align		4
.L_246:
        /*0040*/ 	.byte	0x03, 0x19
        /*0042*/ 	.short	0x0b80


	//----- nvinfo : EIATTR_PARAM_CBANK
	.align		4
        /*0044*/ 	.byte	0x04, 0x0a
        /*0046*/ 	.short	(.L_248 - .L_247)
	.align		4
.L_247:
        /*0048*/ 	.word	index@(.nv.constant0._ZN7cutlass13device_kernelIN5flash11enable_sm90INS1_16FlashAttnFwdSm90INS1_25CollectiveMainloopFwdSm90ILi2EN4cute5tupleIJNS5_1CILi1EEES8_S8_EEENS6_IJNS7_ILi128EEENS7_ILi96EEENS7_ILi64EEEEEELi256ENS_6half_tEfNS_4arch4Sm90ELb0ELb1ELb1ELb1ELb0ELb0ELb1ELb1ELb0ELb1ELb0ELb0EEENS1_21CollectiveEpilogueFwdINS6_IJSA_NS7_ILi256EEESB_EEES9_SE_SG_Li256ELb1ELb1ELb0ELb0EEENS1_36VarlenDynamicPersistentTileSchedulerILi128ELi96ELi256ELi128ELb0ELb1ELb1ELb1ELb0ELb1EEEEEEEEEvNT_6ParamsE)
        /*004c*/ 	.short	0x0380
        /*004e*/ 	.short	0x0b80


	//----- nvinfo : EIATTR_SW_WAR
	.align		4
.L_248:
        /*0050*/ 	.byte	0x04, 0x36
        /*0052*/ 	.short	(.L_250 - .L_249)
.L_249:
        /*0054*/ 	.word	0x00000008
.L_250:


//--------------------- .nv.info._ZN7cutlass13device_kernelIN5flash11enable_sm90INS1_16FlashAttnFwdSm90INS1_25CollectiveMainloopFwdSm90ILi2EN4cute5tupleIJNS5_1CILi1EEES8_S8_EEENS6_IJNS7_ILi128EEENS7_ILi96EEENS7_ILi64EEEEEELi256ENS_6half_tEfNS_4arch4Sm90ELb0ELb1ELb1ELb1ELb0ELb1ELb1ELb1ELb0ELb1ELb0ELb0EEENS1_21CollectiveEpilogueFwdINS6_IJSA_NS7_ILi256EEESB_EEES9_SE_SG_Li256ELb1ELb1ELb0ELb0EEENS1_36VarlenDynamicPersistentTileSchedulerILi128ELi96ELi256ELi128ELb0ELb1ELb1ELb1ELb0ELb1EEEEEEEEEvNT_6ParamsE --------------------------
	.section	.nv.info._ZN7cutlass13device_kernelIN5flash11enable_sm90INS1_16FlashAttnFwdSm90INS1_25CollectiveMainloopFwdSm90ILi2EN4cute5tupleIJNS5_1CILi1EEES8_S8_EEENS6_IJNS7_ILi128EEENS7_ILi96EEENS7_ILi64EEEEEELi256ENS_6half_tEfNS_4arch4Sm90ELb0ELb1ELb1ELb1ELb0ELb1ELb1ELb1ELb0ELb1ELb0ELb0EEENS1_21CollectiveEpilogueFwdINS6_IJSA_NS7_ILi256EEESB_EEES9_SE_SG_Li256ELb1ELb1ELb0ELb0EEENS1_36VarlenDynamicPersistentTileSchedulerILi128ELi96ELi256ELi128ELb0ELb1ELb1ELb1ELb0ELb1EEEEEEEEEvNT_6ParamsE,"",@"SHT_CUDA_INFO"
	.sectionflags	@""
	.align	4


	//----- nvinfo : EIATTR_CUDA_API_VERSION
	.align		4
        /*0000*/ 	.byte	0x04, 0x37
        /*0002*/ 	.short	(.L_252 - .L_251)
.L_251:
        /*0004*/ 	.word	0x00000082


	//----- nvinfo : EIATTR_KPARAM_INFO
	.align		4
.L_252:
        /*0008*/ 	.byte	0x04, 0x17
        /*000a*/ 	.short	(.L_254 - .L_253)
.L_253:
        /*000c*/ 	.word	0x00000000
        /*0010*/ 	.short	0x0000
        /*0012*/ 	.short	0x0000
        /*0014*/ 	.byte	0x00, 0xf0, 0x01, 0x2e


	//----- nvinfo : EIATTR_SPARSE_MMA_MASK
	.align		4
.L_254:
        /*0018*/ 	.byte	0x03, 0x50
        /*001a*/ 	.short	0x0000


	//----- nvinfo : EIATTR_MAXREG_COUNT
	.align		4
        /*001c*/ 	.byte	0x03, 0x1b
        /*001e*/ 	.short	0x00a8


	//----- nvinfo : EIATTR_MERCURY_ISA_VERSION
	.align		4
        /*0020*/ 	.byte	0x03, 0x5f
        /*0022*/ 	.short	0x0101


	//----- nvinfo : EIATTR_VRC_CTA_INIT_COUNT
	.align		4
        /*0024*/ 	.byte	0x02, 0x4a
	.zero		1
	.zero		1


	//----- nvinfo : EIATTR_EXIT_INSTR_OFFSETS
	.align		4
        /*0028*/ 	.byte	0x04, 0x1c
        /*002a*/ 	.short	(.L_256 - .L_255)


	//   ....[0]....
.L_255:
        /*002c*/ 	.word	0x00000010


	//----- nvinfo : EIATTR_MAX_THREADS
	.align		4
.L_256:
        /*0030*/ 	.byte	0x04, 0x05
        /*0032*/ 	.short	(.L_258 - .L_257)
.L_257:
        /*0034*/ 	.word	0x00000180
        /*0038*/ 	.word	0x00000001
        /*003c*/ 	.word	0x00000001


	//----- nvinfo : EIATTR_CBANK_PARAM_SIZE
	.align		4
.L_258:
        /*0040*/ 	.byte	0x03, 0x19
        /*0042*/ 	.short	0x0b80


	//----- nvinfo : EIATTR_PARAM_CBANK
	.align		4
        /*0044*/ 	.byte	0x04, 0x0a
        /*0046*/ 	.short	(.L_260 - .L_259)
	.align		4
.L_259:
        /*0048*/ 	.word	index@(.nv.constant0._ZN7cutlass13device_kernelIN5flash11enable_sm90INS1_16FlashAttnFwdSm90INS1_25CollectiveMainloopFwdSm90ILi2EN4cute5tupleIJNS5_1CILi1EEES8_S8_EEENS6_IJNS7_ILi128EEENS7_ILi96EEENS7_ILi64EEEEEELi256ENS_6half_tEfNS_4arch4Sm90ELb0ELb1ELb1ELb1ELb0ELb1ELb1ELb1ELb0ELb1ELb0ELb0EEENS1_21CollectiveEpilogueFwdINS6_IJSA_NS7_ILi256EEESB_EEES9_SE_SG_Li256ELb1ELb1ELb0ELb0EEENS1_36VarlenDynamicPersistentTileSchedulerILi128ELi96ELi256ELi128ELb0ELb1ELb1ELb1ELb0ELb1EEEEEEEEEvNT_6ParamsE)
        /*004c*/ 	.short	0x0380
        /*004e*/ 	.short	0x0b80


	//----- nvinfo : EIATTR_SW_WAR
	.align		4
.L_260:
        /*0050*/ 	.byte	0x04, 0x36
        /*0052*/ 	.short	(.L_262 - .L_261)
.L_261:
        /*0054*/ 	.word	0x00000008
.L_262:


//--------------------- .nv.info._ZN7cutlass13device_kernelIN5flash11enable_sm90INS1_16FlashAttnFwdSm90INS1_25CollectiveMainloopFwdSm90ILi2EN4cute5tupleIJNS5_1CILi1EEES8_S8_EEENS6_IJNS7_ILi128EEENS7_ILi96EEENS7_ILi64EEEEEELi256ENS_6half_tEfNS_4arch4Sm90ELb1ELb0ELb1ELb0ELb0ELb0ELb0ELb1ELb0ELb1ELb0ELb0EEENS1_21CollectiveEpilogueFwdINS6_IJSA_NS7_ILi256EEESB_EEES9_SE_SG_Li256ELb0ELb1ELb0ELb0EEENS1_30DynamicPersistentTileSchedulerILi256ELi128ELb0ELb1ELb1EEEEEEEEEvNT_6ParamsE --------------------------
	.section	.nv.info._ZN7cutlass13device_kernelIN5flash11enable_sm90INS1_16FlashAttnFwdSm90INS1_25CollectiveMainloopFwdSm90ILi2EN4cute5tupleIJNS5_1CILi1EEES8_S8_EEENS6_IJNS7_ILi128EEENS7_ILi96EEENS7_ILi64EEEEEELi256ENS_6half_tEfNS_4arch4Sm90ELb1ELb0ELb1ELb0ELb0ELb0ELb0ELb1ELb0ELb1ELb0ELb0EEENS1_21CollectiveEpilogueFwdINS6_IJSA_NS7_ILi256EEESB_EEES9_SE_SG_Li256ELb0ELb1ELb0ELb0EEENS1_30DynamicPersistentTileSchedulerILi256ELi128ELb0ELb1ELb1EEEEEEEEEvNT_6ParamsE,"",@"SHT_CUDA_INFO"
	.sectionflags	@""
	.align	4


	//----- nvinfo : EIATTR_CUDA_API_VERSION
	.align		4
        /*0000*/ 	.byte	0x04, 0x37
        /*0002*/ 	.short	(.L_264 - .L_263)
.L_263:
        /*0004*/ 	.word	0x00000082


	//----- nvinfo : EIATTR_KPARAM_INFO
	.align		4
.L_264:
        /*0008*/ 	.byte	0x04, 0x17
        /*000a*/ 	.short	(.L_266 - .L_265)
.L_265:
        /*000c*/ 	.word	0x00000000
        /*0010*/ 	.short	0x0000
        /*0012*/ 	.short	0x0000
        /*0014*/ 	.byte	0x00, 0xf0, 0x01, 0x2a


	//----- nvinfo : EIATTR_SPARSE_MMA_MASK
	.align		4
.L_266:
        /*0018*/ 	.byte	0x03, 0x50
        /*001a*/ 	.short	0x0000


	//----- nvinfo : EIATTR_MAXREG_COUNT
	.align		4
        /*001c*/ 	.byte	0x03, 0x1b
        /*001e*/ 	.short	0x00a8


	//----- nvinfo : EIATTR_MERCURY_ISA_VERSION
	.align		4
        /*0020*/ 	.byte	0x03, 0x5f
        /*0022*/ 	.short	0x0101


	//----- nvinfo : EIATTR_VRC_CTA_INIT_COUNT
	.align		4
        /*0024*/ 	.byte	0x02, 0x4a
	.zero		1
	.zero		1


	//----- nvinfo : EIATTR_EXIT_INSTR_OFFSETS
	.align		4
        /*0028*/ 	.byte	0x04, 0x1c
        /*002a*/ 	.short	(.L_268 - .L_267)


	//   ....[0]....
.L_267:
        /*002c*/ 	.word	0x00000010


	//----- nvinfo : EIATTR_MAX_THREADS
	.align		4
.L_268:
        /*0030*/ 	.byte	0x04, 0x05
        /*0032*/ 	.short	(.L_270 - .L_269)
.L_269:
        /*0034*/ 	.word	0x00000180
        /*0038*/ 	.word	0x00000001
        /*003c*/ 	.word	0x00000001


	//----- nvinfo : EIATTR_CBANK_PARAM_SIZE
	.align		4
.L_270:
        /*0040*/ 	.byte	0x03, 0x19
        /*0042*/ 	.short	0x0a80


	//----- nvinfo : EIATTR_PARAM_CBANK
	.align		4
        /*0044*/ 	.byte	0x04, 0x0a
        /*0046*/ 	.short	(.L_272 - .L_271)
	.align		4
.L_271:
        /*0048*/ 	.word	index@(.nv.constant0._ZN7cutlass13device_kernelIN5flash11enable_sm90INS1_16FlashAttnFwdSm90INS1_25CollectiveMainloopFwdSm90ILi2EN4cute5tupleIJNS5_1CILi1EEES8_S8_EEENS6_IJNS7_ILi128EEENS7_ILi96EEENS7_ILi64EEEEEELi256ENS_6half_tEfNS_4arch4Sm90ELb1ELb0ELb1ELb0ELb0ELb0ELb0ELb1ELb0ELb1ELb0ELb0EEENS1_21CollectiveEpilogueFwdINS6_IJSA_NS7_ILi256EEESB_EEES9_SE_SG_Li256ELb0ELb1ELb0ELb0EEENS1_30DynamicPersistentTileSchedulerILi256ELi128ELb0ELb1ELb1EEEEEEEEEvNT_6ParamsE)
        /*004c*/ 	.short	0x0380
        /*004e*/ 	.short	0x0a80


	//----- nvinfo : EIATTR_SW_WAR
	.align		4
.L_272:
        /*0050*/ 	.byte	0x04, 0x36
        /*0052*/ 	.short	(.L_274 - .L_273)
.L_273:
        /*0054*/ 	.word	0x00000008
.L_274:


//--------------------- .nv.info._ZN7cutlass13device_kernelIN5flash11enable_sm90INS1_16FlashAttnFwdSm90INS1_25CollectiveMainloopFwdSm90ILi2EN4cute5tupleIJNS5_1CILi1EEES8_S8_EEENS6_IJNS7_ILi128EEENS7_ILi96EEENS7_ILi64EEEEEELi256ENS_6half_tEfNS_4arch4Sm90ELb1ELb0ELb1ELb0ELb0ELb0ELb1ELb1ELb0ELb1ELb0ELb0EEENS1_21CollectiveEpilogueFwdINS6_IJSA_NS7_ILi256EEESB_EEES9_SE_SG_Li256ELb0ELb1ELb0ELb0EEENS1_30DynamicPersistentTileSchedulerILi256ELi128ELb0ELb1ELb1EEEEEEEEEvNT_6ParamsE --------------------------
	.section	.nv.info._ZN7cutlass13device_kernelIN5flash11enable_sm90INS1_16FlashAttnFwdSm90INS1_25CollectiveMainloopFwdSm90ILi2EN4cute5tupleIJNS5_1CILi1EEES8_S8_EEENS6_IJNS7_ILi128EEENS7_ILi96EEENS7_ILi64EEEEEELi256ENS_6half_tEfNS_4arch4Sm90ELb1ELb0ELb1ELb0ELb0ELb0ELb1ELb1ELb0ELb1ELb0ELb0EEENS1_21CollectiveEpilogueFwdINS6_IJSA_NS7_ILi256EEESB_EEES9_SE_SG_Li256ELb0ELb1ELb0ELb0EEENS1_30DynamicPersistentTileSchedulerILi256ELi128ELb0ELb1ELb1EEEEEEEEEvNT_6ParamsE,"",@"SHT_CUDA_INFO"
	.sectionflags	@""
	.align	4


	//----- nvinfo : EIATTR_CUDA_API_VERSION
	.align		4
        /*0000*/ 	.byte	0x04, 0x37
        /*0002*/ 	.short	(.L_276 - .L_275)
.L_275:
        /*0004*/ 	.word	0x00000082


	//----- nvinfo : EIATTR_KPARAM_INFO
	.align		4
.L_276:
        /*0008*/ 	.byte	0x04, 0x17
        /*000a*/ 	.short	(.L_278 - .L_277)
.L_277:
        /*000c*/ 	.word	0x00000000
        /*0010*/ 	.short	0x0000
        /*0012*/ 	.short	0x0000
        /*0014*/ 	.byte	0x00, 0xf0, 0x01, 0x2e


	//----- nvinfo : EIATTR_SPARSE_MMA_MASK
	.align		4
.L_278:
        /*0018*/ 	.byte	0x03, 0x50
        /*001a*/ 	.short	0x0000


	//----- nvinfo : EIATTR_MAXREG_COUNT
	.align		4
        /*001c*/ 	.byte	0x03, 0x1b
        /*001e*/ 	.short	0x00a8


	//----- nvinfo : EIATTR_MERCURY_ISA_VERSION
	.align		4
        /*0020*/ 	.byte	0x03, 0x5f
        /*0022*/ 	.short	0x0101


	//----- nvinfo : EIATTR_VRC_CTA_INIT_COUNT
	.align		4
        /*0024*/ 	.byte	0x02, 0x4a
	.zero		1
	.zero		1


	//----- nvinfo : EIATTR_EXIT_INSTR_OFFSETS
	.align		4
        /*0028*/ 	.byte	0x04, 0x1c
        /*002a*/ 	.short	(.L_280 - .L_279)


	//   ....[0]....
.L_279:
        /*002c*/ 	.word	0x00000010


	//----- nvinfo : EIATTR_MAX_THREADS
	.align		4
.L_280:
        /*0030*/ 	.byte	0x04, 0x05
        /*0032*/ 	.short	(.L_282 - .L_281)
.L_281:
        /*0034*/ 	.word	0x00000180
        /*0038*/ 	.word	0x00000001
        /*003c*/ 	.word	0x00000001


	//----- nvinfo : EIATTR_CBANK_PARAM_SIZE
	.align		4
.L_282:
        /*0040*/ 	.byte	0x03, 0x19
        /*0042*/ 	.short	0x0b80


	//----- nvinfo : EIATTR_PARAM_CBANK
	.align		4
        /*0044*/ 	.byte	0x04, 0x0a
        /*0046*/ 	.short	(.L_284 - .L_283)
	.align		4
.L_283:
        /*0048*/ 	.word	index@(.nv.constant0._ZN7cutlass13device_kernelIN5flash11enable_sm90INS1_16FlashAttnFwdSm90INS1_25CollectiveMainloopFwdSm90ILi2EN4cute5tupleIJNS5_1CILi1EEES8_S8_EEENS6_IJNS7_ILi128EEENS7_ILi96EEENS7_ILi64EEEEEELi256ENS_6half_tEfNS_4arch4Sm90ELb1ELb0ELb1ELb0ELb0ELb0ELb1ELb1ELb0ELb1ELb0ELb0EEENS1_21CollectiveEpilogueFwdINS6_IJSA_NS7_ILi256EEESB_EEES9_SE_SG_Li256ELb0ELb1ELb0ELb0EEENS1_30DynamicPersistentTileSchedulerILi256ELi128ELb0ELb1ELb1EEEEEEEEEvNT_6ParamsE)
        /*004c*/ 	.short	0x0380
        /*004e*/ 	.short	0x0b80


	//----- nvinfo : EIATTR_SW_WAR
	.align		4
.L_284:
        /*0050*/ 	.byte	0x04, 0x36
        /*0052*/ 	.short	(.L_286 - .L_285)
.L_285:
        /*0054*/ 	.word	0x00000008
.L_286:


//--------------------- .nv.info._ZN7cutlass13device_kernelIN5flash11enable_sm90INS1_16FlashAttnFwdSm90INS1_25CollectiveMainloopFwdSm90ILi2EN4cute5tupleIJNS5_1CILi1EEES8_S8_EEENS6_IJNS7_ILi128EEENS7_ILi96EEENS7_ILi64EEEEEELi256ENS_6half_tEfNS_4arch4Sm90ELb1ELb0ELb1ELb1ELb0ELb0ELb0ELb1ELb0ELb1ELb0ELb0EEENS1_21CollectiveEpilogueFwdINS6_IJSA_NS7_ILi256EEESB_EEES9_SE_SG_Li256ELb1ELb1ELb0ELb0EEENS1_36VarlenDynamicPersistentTileSchedulerILi128ELi96ELi256ELi128ELb0ELb1ELb1ELb1ELb1ELb1EEEEEEEEEvNT_6ParamsE --------------------------
	.section	.nv.info._ZN7cutlass13device_kernelIN5flash11enable_sm90INS1_16FlashAttnFwdSm90INS1_25CollectiveMainloopFwdSm90ILi2EN4cute5tupleIJNS5_1CILi1EEES8_S8_EEENS6_IJNS7_ILi128EEENS7_ILi96EEENS7_ILi64EEEEEELi256ENS_6half_tEfNS_4arch4Sm90ELb1ELb0ELb1ELb1ELb0ELb0ELb0ELb1ELb0ELb1ELb0ELb0EEENS1_21CollectiveEpilogueFwdINS6_IJSA_NS7_ILi256EEESB_EEES9_SE_SG_Li256ELb1ELb1ELb0ELb0EEENS1_36VarlenDynamicPersistentTileSchedulerILi128ELi96ELi256ELi128ELb0ELb1ELb1ELb1ELb1ELb1EEEEEEEEEvNT_6ParamsE,"",@"SHT_CUDA_INFO"
	.sectionflags	@""
	.align	4


	//----- nvinfo : EIATTR_CUDA_API_VERSION
	.align		4
        /*0000*/ 	.byte	0x04, 0x37
        /*0002*/ 	.short	(.L_288 - .L_287)
.L_287:
        /*0004*/ 	.word	0x00000082


	//----- nvinfo : EIATTR_KPARAM_INFO
	.align		4
.L_288:
        /*0008*/ 	.byte	0x04, 0x17
        /*000a*/ 	.short	(.L_290 - .L_289)
.L_289:
        /*000c*/ 	.word	0x00000000
        /*0010*/ 	.short	0x0000
        /*0012*/ 	.short	0x0000
        /*0014*/ 	.byte	0x00, 0xf0, 0x01, 0x2a


	//----- nvinfo : EIATTR_SPARSE_MMA_MASK
	.align		4
.L_290:
        /*0018*/ 	.byte	0x03, 0x50
        /*001a*/ 	.short	0x0000


	//----- nvinfo : EIATTR_MAXREG_COUNT
	.align		4
        /*001c*/ 	.byte	0x03, 0x1b
        /*001e*/ 	.short	0x00a8


	//----- nvinfo : EIATTR_MERCURY_ISA_VERSION
	.align		4
        /*0020*/ 	.byte	0x03, 0x5f
        /*0022*/ 	.short	0x0101


	//----- nvinfo : EIATTR_VRC_CTA_INIT_COUNT
	.align		4
        /*0024*/ 	.byte	0x02, 0x4a
	.zero		1
	.zero		1


	//----- nvinfo : EIATTR_EXIT_INSTR_OFFSETS
	.align		4
        /*0028*/ 	.byte	0x04, 0x1c
        /*002a*/ 	.short	(.L_292 - .L_291)


	//   ....[0]....
.L_291:
        /*002c*/ 	.word	0x00000010


	//----- nvinfo : EIATTR_MAX_THREADS
	.align		4
.L_292:
        /*0030*/ 	.byte	0x04, 0x05
        /*0032*/ 	.short	(.L_294 - .L_293)
.L_293:
        /*0034*/ 	.word	0x00000180
        /*0038*/ 	.word	0x00000001
        /*003c*/ 	.word	0x00000001


	//----- nvinfo : EIATTR_CBANK_PARAM_SIZE
	.align		4
.L_294:
        /*0040*/ 	.byte	0x03, 0x19
        /*0042*/ 	.short	0x0a80


	//----- nvinfo : EIATTR_PARAM_CBANK
	.align		4
        /*0044*/ 	.byte	0x04, 0x0a
        /*0046*/ 	.short	(.L_296 - .L_295)
	.align		4
.L_295:
        /*0048*/ 	.word	index@(.nv.constant0._ZN7cutlass13device_kernelIN5flash11enable_sm90INS1_16FlashAttnFwdSm90INS1_25CollectiveMainloopFwdSm90ILi2EN4cute5tupleIJNS5_1CILi1EEES8_S8_EEENS6_IJNS7_ILi128EEENS7_ILi96EEENS7_ILi64EEEEEELi256ENS_6half_tEfNS_4arch4Sm90ELb1ELb0ELb1ELb1ELb0ELb0ELb0ELb1ELb0ELb1ELb0ELb0EEENS1_21CollectiveEpilogueFwdINS6_IJSA_NS7_ILi256EEESB_EEES9_SE_SG_Li256ELb1ELb1ELb0ELb0EEENS1_36VarlenDynamicPersistentTileSchedulerILi128ELi96ELi256ELi128ELb0ELb1ELb1ELb1ELb1ELb1EEEEEEEEEvNT_6ParamsE)
        /*004c*/ 	.short	0x0380
        /*004e*/ 	.short	0x0a80


	//----- nvinfo : EIATTR_SW_WAR
	.align		4
.L_296:
        /*0050*/ 	.byte	0x04, 0x36
        /*0052*/ 	.short	(.L_298 - .L_297)
.L_297:
        /*0054*/ 	.word	0x00000008
.L_298:


//--------------------- .nv.info._ZN7cutlass13device_kernelIN5flash11enable_sm90INS1_16FlashAttnFwdSm90INS1_25CollectiveMainloopFwdSm90ILi2EN4cute5tupleIJNS5_1CILi1EEES8_S8_EEENS6_IJNS7_ILi128EEENS7_ILi96EEENS7_ILi64EEEEEELi256ENS_6half_tEfNS_4arch4Sm90ELb1ELb0ELb1ELb1ELb0ELb1ELb0ELb1ELb0ELb1ELb0ELb0EEENS1_21CollectiveEpilogueFwdINS6_IJSA_NS7_ILi256EEESB_EEES9_SE_SG_Li256ELb1ELb1ELb0ELb0EEENS1_36VarlenDynamicPersistentTileSchedulerILi128ELi96ELi256ELi128ELb0ELb1ELb1ELb1ELb1ELb1EEEEEEEEEvNT_6ParamsE --------------------------
	.section	.nv.info._ZN7cutlass13device_kernelIN5flash11enable_sm90INS1_16FlashAttnFwdSm90INS1_25CollectiveMainloopFwdSm90ILi2EN4cute5tupleIJNS5_1CILi1EEES8_S8_EEENS6_IJNS7_ILi128EEENS7_ILi96EEENS7_ILi64EEEEEELi256ENS_6half_tEfNS_4arch4Sm90ELb1ELb0ELb1ELb1ELb0ELb1ELb0ELb1ELb0ELb1ELb0ELb0EEENS1_21CollectiveEpilogueFwdINS6_IJSA_NS7_ILi256EEESB_EEES9_SE_SG_Li256ELb1ELb1ELb0ELb0EEENS1_36VarlenDynamicPersistentTileSchedulerILi128ELi96ELi256ELi128ELb0ELb1ELb1ELb1ELb1ELb1EEEEEEEEEvNT_6ParamsE,"",@"SHT_CUDA_INFO"
	.sectionflags	@""
	.align	4


	//----- nvinfo : EIATTR_CUDA_API_VERSION
	.align		4
        /*0000*/ 	.byte	0x04, 0x37
        /*0002*/ 	.short	(.L_300 - .L_299)
.L_299:
        /*0004*/ 	.word	0x00000082


	//----- nvinfo : EIATTR_KPARAM_INFO
	.align		4
.L_300:
        /*0008*/ 	.byte	0x04, 0x17
        /*000a*/ 	.short	(.L_302 - .L_301)
.L_301:
        /*000c*/ 	.word	0x00000000
        /*0010*/ 	.short	0x0000
        /*0012*/ 	.short	0x0000
        /*0014*/ 	.byte	0x00, 0xf0, 0x01, 0x2a


	//----- nvinfo : EIATTR_SPARSE_MMA_MASK
	.align		4
.L_302:
        /*0018*/ 	.byte	0x03, 0x50
        /*001a*/ 	.short	0x0000


	//----- nvinfo : EIATTR_MAXREG_COUNT
	.align		4
        /*001c*/ 	.byte	0x03, 0x1b
        /*001e*/ 	.short	0x00a8


	//----- nvinfo : EIATTR_MERCURY_ISA_VERSION
	.align		4
        /*0020*/ 	.byte	0x03, 0x5f
        /*0022*/ 	.short	0x0101


	//----- nvinfo : EIATTR_VRC_CTA_INIT_COUNT
	.align		4
        /*0024*/ 	.byte	0x02, 0x4a
	.zero		1
	.zero		1


	//----- nvinfo : EIATTR_EXIT_INSTR_OFFSETS
	.align		4
        /*0028*/ 	.byte	0x04, 0x1c
        /*002a*/ 	.short	(.L_304 - .L_303)


	//   ....[0]....
.L_303:
        /*002c*/ 	.word	0x00000010


	//----- nvinfo : EIATTR_MAX_THREADS
	.align		4
.L_304:
        /*0030*/ 	.byte	0x04, 0x05
        /*0032*/ 	.short	(.L_306 - .L_305)
.L_305:
        /*0034*/ 	.word	0x00000180
        /*0038*/ 	.word	0x00000001
        /*003c*/ 	.word	0x00000001


	//----- nvinfo : EIATTR_CBANK_PARAM_SIZE
	.align		4
.L_306:
        /*0040*/ 	.byte	0x03, 0x19
        /*0042*/ 	.short	0x0a80


	//----- nvinfo : EIATTR_PARAM_CBANK
	.align		4
        /*0044*/ 	.byte	0x04, 0x0a
        /*0046*/ 	.short	(.L_308 - .L_307)
	.align		4
.L_307:
        /*0048*/ 	.word	index@(.nv.constant0._ZN7cutlass13device_kernelIN5flash11enable_sm90INS1_16FlashAttnFwdSm90INS1_25CollectiveMainloopFwdSm90ILi2EN4cute5tupleIJNS5_1CILi1EEES8_S8_EEENS6_IJNS7_ILi128EEENS7_ILi96EEENS7_ILi64EEEEEELi256ENS_6half_tEfNS_4arch4Sm90ELb1ELb0ELb1ELb1ELb0ELb1ELb0ELb1ELb0ELb1ELb0ELb0EEENS1_21CollectiveEpilogueFwdINS6_IJSA_NS7_ILi256EEESB_EEES9_SE_SG_Li256ELb1ELb1ELb0ELb0EEENS1_36VarlenDynamicPersistentTileSchedulerILi128ELi96ELi256ELi128ELb0ELb1ELb1ELb1ELb1ELb1EEEEEEEEEvNT_6ParamsE)
        /*004c*/ 	.short	0x0380
        /*004e*/ 	.short	0x0a80


	//----- nvinfo : EIATTR_SW_WAR
	.align		4
.L_308:
        /*0050*/ 	.byte	0x04, 0x36
        /*0052*/ 	.short	(.L_310 - .L_309)
.L_309:
        /*0054*/ 	.word	0x00000008
.L_310:


//--------------------- .nv.info._ZN7cutlass13device_kernelIN5flash11enable_sm90INS1_16FlashAttnFwdSm90INS1_25CollectiveMainloopFwdSm90ILi2EN4cute5tupleIJNS5_1CILi1EEES8_S8_EEENS6_IJNS7_ILi128EEENS7_ILi96EEENS7_ILi64EEEEEELi256ENS_6half_tEfNS_4arch4Sm90ELb1ELb0ELb1ELb1ELb0ELb0ELb1ELb1ELb0ELb1ELb0ELb0EEENS1_21CollectiveEpilogueFwdINS6_IJSA_NS7_ILi256EEESB_EEES9_SE_SG_Li256ELb1ELb1ELb0ELb0EEENS1_36VarlenDynamicPersistentTileSchedulerILi128ELi96ELi256ELi128ELb0ELb1ELb1ELb1ELb1ELb1EEEEEEEEEvNT_6ParamsE --------------------------
	.section	.nv.info._ZN7cutlass13device_kernelIN5flash11enable_sm90INS1_16FlashAttnFwdSm90INS1_25CollectiveMainloopFwdSm90ILi2EN4cute5tupleIJNS5_1CILi1EEES8_S8_EEENS6_IJNS7_ILi128EEENS7_ILi96EEENS7_ILi64EEEEEELi256ENS_6half_tEfNS_4arch4Sm90ELb1ELb0ELb1ELb1ELb0ELb0ELb1ELb1ELb0ELb1ELb0ELb0EEENS1_21CollectiveEpilogueFwdINS6_IJSA_NS7_ILi256EEESB_EEES9_SE_SG_Li256ELb1ELb1ELb0ELb0EEENS1_36VarlenDynamicPersistentTileSchedulerILi128ELi96ELi256ELi128ELb0ELb1ELb1ELb1ELb1ELb1EEEEEEEEEvNT_6ParamsE,"",@"SHT_CUDA_INFO"
	.sectionflags	@""
	.align	4


	//----- nvinfo : EIATTR_CUDA_API_VERSION
	.align		4
        /*0000*/ 	.byte	0x04, 0x37
        /*0002*/ 	.short	(.L_312 - .L_311)
.L_311:
        /*0004*/ 	.word	0x00000082


	//----- nvinfo : EIATTR_KPARAM_INFO
	.align		4
.L_312:
        /*0008*/ 	.byte	0x04, 0x17
        /*000a*/ 	.short	(.L_314 - .L_313)
.L_313:
        /*000c*/ 	.word	0x00000000
        /*0010*/ 	.short	0x0000
        /*0012*/ 	.short	0x0000
        /*0014*/ 	.byte	0x00, 0xf0, 0x01, 0x2e


	//----- nvinfo : EIATTR_SPARSE_MMA_MASK
	.align		4
.L_314:
        /*0018*/ 	.byte	0x03, 0x50
        /*001a*/ 	.short	0x0000


	//----- nvinfo : EIATTR_MAXREG_COUNT
	.align		4
        /*001c*/ 	.byte	0x03, 0x1b
        /*001e*/ 	.short	0x00a8


	//----- nvinfo : EIATTR_MERCURY_ISA_VERSION
	.align		4
        /*0020*/ 	.byte	0x03, 0x5f
        /*0022*/ 	.short	0x0101


	//----- nvinfo : EIATTR_VRC_CTA_INIT_COUNT
	.align		4
        /*0024*/ 	.byte	0x02, 0x4a
	.zero		1
	.zero		1


	//----- nvinfo : EIATTR_EXIT_INSTR_OFFSETS
	.align		4
        /*0028*/ 	.byte	0x04, 0x1c
        /*002a*/ 	.short	(.L_316 - .L_315)


	//   ....[0]....
.L_315:
        /*002c*/ 	.word	0x00000010


	//----- nvinfo : EIATTR_MAX_THREADS
	.align		4
.L_316:
        /*0030*/ 	.byte	0x04, 0x05
        /*0032*/ 	.short	(.L_318 - .L_317)
.L_317:
        /*0034*/ 	.word	0x00000180
        /*0038*/ 	.word	0x00000001
        /*003c*/ 	.word	0x00000001


	//----- nvinfo : EIATTR_CBANK_PARAM_SIZE
	.align		4
.L_318:
        /*0040*/ 	.byte	0x03, 0x19
        /*0042*/ 	.short	0x0b80


	//----- nvinfo : EIATTR_PARAM_CBANK
	.align		4
        /*0044*/ 	.byte	0x04, 0x0a
        /*0046*/ 	.short	(.L_320 - .L_319)
	.align		4
.L_319:
        /*0048*/ 	.word	index@(.nv.constant0._ZN7cutlass13device_kernelIN5flash11enable_sm90INS1_16FlashAttnFwdSm90INS1_25CollectiveMainloopFwdSm90ILi2EN4cute5tupleIJNS5_1CILi1EEES8_S8_EEENS6_IJNS7_ILi128EEENS7_ILi96EEENS7_ILi64EEEEEELi256ENS_6half_tEfNS_4arch4Sm90ELb1ELb0ELb1ELb1ELb0ELb0ELb1ELb1ELb0ELb1ELb0ELb0EEENS1_21CollectiveEpilogueFwdINS6_IJSA_NS7_ILi256EEESB_EEES9_SE_SG_Li256ELb1ELb1ELb0ELb0EEENS1_36VarlenDynamicPersistentTileSchedulerILi128ELi96ELi256ELi128ELb0ELb1ELb1ELb1ELb1ELb1EEEEEEEEEvNT_6ParamsE)
        /*004c*/ 	.short	0x0380
        /*004e*/ 	.short	0x0b80


	//----- nvinfo : EIATTR_SW_WAR
	.align		4
.L_320:
        /*0050*/ 	.byte	0x04, 0x36
        /*0052*/ 	.short	(.L_322 - .L_321)
.L_321:
        /*0054*/ 	.word	0x00000008
.L_322:


//--------------------- .nv.info._ZN7cutlass13device_kernelIN5flash11enable_sm90INS1_16FlashAttnFwdSm90INS1_25CollectiveMainloopFwdSm90ILi2EN4cute5tupleIJNS5_1CILi1EEES8_S8_EEENS6_IJNS7_ILi128EEENS7_ILi96EEENS7_ILi64EEEEEELi256ENS_6half_tEfNS_4arch4Sm90ELb1ELb0ELb1ELb1ELb0ELb1ELb1ELb1ELb0ELb1ELb0ELb0EEENS1_21CollectiveEpilogueFwdINS6_IJSA_NS7_ILi256EEESB_EEES9_SE_SG_Li256ELb1ELb1ELb0ELb0EEENS1_36VarlenDynamicPersistentTileSchedulerILi128ELi96ELi256ELi128ELb0ELb1ELb1ELb1ELb1ELb1EEEEEEEEEvNT_6ParamsE --------------------------
	.section	.nv.info._ZN7cutlass13device_kernelIN5flash11enable_sm90INS1_16FlashAttnFwdSm90INS1_25CollectiveMainloopFwdSm90ILi2EN4cute5tupleIJNS5_1CILi1EEES8_S8_EEENS6_IJNS7_ILi128EEENS7_ILi96EEENS7_ILi64EEEEEELi256ENS_6half_tEfNS_4arch4Sm90ELb1ELb0ELb1ELb1ELb0ELb1ELb1ELb1ELb0ELb1ELb0ELb0EEENS1_21CollectiveEpilogueFwdINS6_IJSA_NS7_ILi256EEESB_EEES9_SE_SG_Li256ELb1ELb1ELb0ELb0EEENS1_36VarlenDynamicPersistentTileSchedulerILi128ELi96ELi256ELi128ELb0ELb1ELb1ELb1ELb1ELb1EEEEEEEEEvNT_6ParamsE,"",@"SHT_CUDA_INFO"
	.sectionflags	@""
	.align	4


	//----- nvinfo : EIATTR_CUDA_API_VERSION
	.align		4
        /*0000*/ 	.byte	0x04, 0x37
        /*0002*/ 	.short	(.L_324 - .L_323)
.L_323:
        /*0004*/ 	.word	0x00000082


	//----- nvinfo : EIATTR_KPARAM_INFO
	.align		4
.L_324:
        /*0008*/ 	.byte	0x04, 0x17
        /*000a*/ 	.short	(.L_326 - .L_325)
.L_325:
        /*000c*/ 	.word	0x00000000
        /*0010*/ 	.short	0x0000
        /*0012*/ 	.short	0x0000
        /*0014*/ 	.byte	0x00, 0xf0, 0x01, 0x2e


	//----- nvinfo : EIATTR_SPARSE_MMA_MASK
	.align		4
.L_326:
        /*0018*/ 	.byte	0x03, 0x50
        /*001a*/ 	.short	0x0000


	//----- nvinfo : EIATTR_MAXREG_COUNT
	.align		4
        /*001c*/ 	.byte	0x03, 0x1b
        /*001e*/ 	.short	0x00a8


	//----- nvinfo : EIATTR_MERCURY_ISA_VERSION
	.align		4
        /*0020*/ 	.byte	0x03, 0x5f
        /*0022*/ 	.short	0x0101


	//----- nvinfo : EIATTR_VRC_CTA_INIT_COUNT
	.align		4
        /*0024*/ 	.byte	0x02, 0x4a
	.zero		1
	.zero		1


	//----- nvinfo : EIATTR_EXIT_INSTR_OFFSETS
	.align		4
        /*0028*/ 	.byte	0x04, 0x1c
        /*002a*/ 	.short	(.L_328 - .L_327)


	//   ....[0]....
.L_327:
        /*002c*/ 	.word	0x00000010


	//----- nvinfo : EIATTR_MAX_THREADS
	.align		4
.L_328:
        /*0030*/ 	.byte	0x04, 0x05
        /*0032*/ 	.short	(.L_330 - .L_329)
.L_329:
        /*0034*/ 	.word	0x00000180
        /*0038*/ 	.word	0x00000001
        /*003c*/ 	.word	0x00000001


	//----- nvinfo : EIATTR_CBANK_PARAM_SIZE
	.align		4
.L_330:
        /*0040*/ 	.byte	0x03, 0x19
        /*0042*/ 	.short	0x0b80


	//----- nvinfo : EIATTR_PARAM_CBANK
	.align		4
        /*0044*/ 	.byte	0x04, 0x0a
        /*0046*/ 	.short	(.L_332 - .L_331)
	.align		4
.L_331:
        /*0048*/ 	.word	index@(.nv.constant0._ZN7cutlass13device_kernelIN5flash11enable_sm90INS1_16FlashAttnFwdSm90INS1_25CollectiveMainloopFwdSm90ILi2EN4cute5tupleIJNS5_1CILi1EEES8_S8_EEENS6_IJNS7_ILi128EEENS7_ILi96EEENS7_ILi64EEEEEELi256ENS_6half_tEfNS_4arch4Sm90ELb1ELb0ELb1ELb1ELb0ELb1ELb1ELb1ELb0ELb1ELb0ELb0EEENS1_21CollectiveEpilogueFwdINS6_IJSA_NS7_ILi256EEESB_EEES9_SE_SG_Li256ELb1ELb1ELb0ELb0EEENS1_36VarlenDynamicPersistentTileSchedulerILi128ELi96ELi256ELi128ELb0ELb1ELb1ELb1ELb1ELb1EEEEEEEEEvNT_6ParamsE)
        /*004c*/ 	.short	0x0380
        /*004e*/ 	.short	0x0b80


	//----- nvinfo : EIATTR_SW_WAR
	.align		4
.L_332:
        /*0050*/ 	.byte	0x04, 0x36
        /*0052*/ 	.short	(.L_334 - .L_333)
.L_333:
        /*0054*/ 	.word	0x00000008
.L_334:


//--------------------- .nv.callgraph             --------------------------
	.section	.nv.callgraph,"",@"SHT_CUDA_CALLGRAPH"
	.align	4
	.sectionentsize	8
	.align		4
        /*0000*/ 	.word	0x00000000
	.align		4
        /*0004*/ 	.word	0xffffffff
	.align		4
        /*0008*/ 	.word	0x00000000
	.align		4
        /*000c*/ 	.word	0xfffffffe
	.align		4
        /*0010*/ 	.word	0x00000000
	.align		4
        /*0014*/ 	.word	0xfffffffd
	.align		4
        /*0018*/ 	.word	0x00000000
	.align		4
        /*001c*/ 	.word	0xfffffffc


//--------------------- .nv.constant4             --------------------------
	.section	.nv.constant4,"a",@progbits
	.align	8
	.align		8
.nv.constant4:
        /*0000*/ 	.dword	_ZN85_INTERNAL_1e1261b7_49_flash_fwd_hdim64_256_fp16_softcap_packgqa_sm90_cu_f3e6f9ee_34374cuda3std3__45__cpo5beginE
	.align		8
        /*0008*/ 	.dword	_ZN85_INTERNAL_1e1261b7_49_flash_fwd_hdim64_256_fp16_softcap_packgqa_sm90_cu_f3e6f9ee_34374cuda3std3__45__cpo3endE
	.align		8
        /*0010*/ 	.dword	_ZN85_INTERNAL_1e1261b7_49_flash_fwd_hdim64_256_fp16_softcap_packgqa_sm90_cu_f3e6f9ee_34374cuda3std3__45__cpo6cbeginE
	.align		8
        /*0018*/ 	.dword	_ZN85_INTERNAL_1e1261b7_49_flash_fwd_hdim64_256_fp16_softcap_packgqa_sm90_cu_f3e6f9ee_34374cuda3std3__45__cpo4cendE
	.align		8
        /*0020*/ 	.dword	_ZN85_INTERNAL_1e1261b7_49_flash_fwd_hdim64_256_fp16_softcap_packgqa_sm90_cu_f3e6f9ee_34374cuda3std3__487_GLOBAL__N__1e1261b7_49_flash_fwd_hdim64_256_fp16_softcap_packgqa_sm90_cu_f3e6f9ee_34376ignoreE
	.align		8
        /*0028*/ 	.dword	_ZN85_INTERNAL_1e1261b7_49_flash_fwd_hdim64_256_fp16_softcap_packgqa_sm90_cu_f3e6f9ee_34374cuda3std3__419piecewise_constructE
	.align		8
        /*0030*/ 	.dword	_ZN85_INTERNAL_1e1261b7_49_flash_fwd_hdim64_256_fp16_softcap_packgqa_sm90_cu_f3e6f9ee_34374cuda3std3__48in_placeE
	.align		8
        /*0038*/ 	.dword	_ZN85_INTERNAL_1e1261b7_49_flash_fwd_hdim64_256_fp16_softcap_packgqa_sm90_cu_f3e6f9ee_34374cuda3std6ranges3__45__cpo4swapE
	.align		8
        /*0040*/ 	.dword	_ZN85_INTERNAL_1e1261b7_49_flash_fwd_hdim64_256_fp16_softcap_packgqa_sm90_cu_f3e6f9ee_34374cuda3std6ranges3__45__cpo9iter_moveE
	.align		8
        /*0048*/ 	.dword	_ZN85_INTERNAL_1e1261b7_49_flash_fwd_hdim64_256_fp16_softcap_packgqa_sm90_cu_f3e6f9ee_34374cute7productE
	.align		8
        /*0050*/ 	.dword	_ZN85_INTERNAL_1e1261b7_49_flash_fwd_hdim64_256_fp16_softcap_packgqa_sm90_cu_f3e6f9ee_34374cute1_E


//--------------------- .text._ZN7cutlass13device_kernelIN5flash11enable_sm90INS1_16FlashAttnFwdSm90INS1_25CollectiveMainloopFwdSm90ILi2EN4cute5tupleIJNS5_1CILi1EEES8_S8_EEENS6_IJNS7_ILi128EEENS7_ILi96EEENS7_ILi64EEEEEELi256ENS_6half_tEfNS_4arch4Sm90ELb0ELb0ELb1ELb0ELb0ELb0ELb0ELb1ELb0ELb1ELb0ELb0EEENS1_21CollectiveEpilogueFwdINS6_IJSA_NS7_ILi256EEESB_EEES9_SE_SG_Li256ELb0ELb1ELb0ELb0EEENS1_29StaticPersistentTileSchedulerILb0EEEEEEEEEvNT_6ParamsE --------------------------
	.section	.text._ZN7cutlass13device_kernelIN5flash11enable_sm90INS1_16FlashAttnFwdSm90INS1_25CollectiveMainloopFwdSm90ILi2EN4cute5tupleIJNS5_1CILi1EEES8_S8_EEENS6_IJNS7_ILi128EEENS7_ILi96EEENS7_ILi64EEEEEELi256ENS_6half_tEfNS_4arch4Sm90ELb0ELb0ELb1ELb0ELb0ELb0ELb0ELb1ELb0ELb1ELb0ELb0EEENS1_21CollectiveEpilogueFwdINS6_IJSA_NS7_ILi256EEESB_EEES9_SE_SG_Li256ELb0ELb1ELb0ELb0EEENS1_29StaticPersistentTileSchedulerILb0EEEEEEEEEvNT_6ParamsE,"ax",@progbits
	.align	128
.text._ZN7cutlass13device_kernelIN5flash11enable_sm90INS1_16FlashAttnFwdSm90INS1_25CollectiveMainloopFwdSm90ILi2EN4cute5tupleIJNS5_1CILi1EEES8_S8_EEENS6_IJNS7_ILi128EEENS7_ILi96EEENS7_ILi64EEEEEELi256ENS_6half_tEfNS_4arch4Sm90ELb0ELb0ELb1ELb0ELb0ELb0ELb0ELb1ELb0ELb1ELb0ELb0EEENS1_21CollectiveEpilogueFwdINS6_IJSA_NS7_ILi256EEESB_EEES9_SE_SG_Li256ELb0ELb1ELb0ELb0EEENS1_29StaticPersistentTileSchedulerILb0EEEEEEEEEvNT_6ParamsE:
        .type           _ZN7cutlass13device_kernelIN5flash11enable_sm90INS1_16FlashAttnFwdSm90INS1_25CollectiveMainloopFwdSm90ILi2EN4cute5tupleIJNS5_1CILi1EEES8_S8_EEENS6_IJNS7_ILi128EEENS7_ILi96EEENS7_ILi64EEEEEELi256ENS_6half_tEfNS_4arch4Sm90ELb0ELb0ELb1ELb0ELb0ELb0ELb0ELb1ELb0ELb1ELb0ELb0EEENS1_21CollectiveEpilogueFwdINS6_IJSA_NS7_ILi256EEESB_EEES9_SE_SG_Li256ELb0ELb1ELb0ELb0EEENS1_29StaticPersistentTileSchedulerILb0EEEEEEEEEvNT_6ParamsE,@function
        .size           _ZN7cutlass13device_kernelIN5flash11enable_sm90INS1_16FlashAttnFwdSm90INS1_25CollectiveMainloopFwdSm90ILi2EN4cute5tupleIJNS5_1CILi1EEES8_S8_EEENS6_IJNS7_ILi128EEENS7_ILi96EEENS7_ILi64EEEEEELi256ENS_6half_tEfNS_4arch4Sm90ELb0ELb0ELb1ELb0ELb0ELb0ELb0ELb1ELb0ELb1ELb0ELb0EEENS1_21CollectiveEpilogueFwdINS6_IJSA_NS7_ILi256EEESB_EEES9_SE_SG_Li256ELb0ELb1ELb0ELb0EEENS1_29StaticPersistentTileSchedulerILb0EEEEEEEEEvNT_6ParamsE,(.L_x_18 - _ZN7cutlass13device_kernelIN5flash11enable_sm90INS1_16FlashAttnFwdSm90INS1_25CollectiveMainloopFwdSm90ILi2EN4cute5tupleIJNS5_1CILi1EEES8_S8_EEENS6_IJNS7_ILi128EEENS7_ILi96EEENS7_ILi64EEEEEELi256ENS_6half_tEfNS_4arch4Sm90ELb0ELb0ELb1ELb0ELb0ELb0ELb0ELb1ELb0ELb1ELb0ELb0EEENS1_21CollectiveEpilogueFwdINS6_IJSA_NS7_ILi256EEESB_EEES9_SE_SG_Li256ELb0ELb1ELb0ELb0EEENS1_29StaticPersistentTileSchedulerILb0EEEEEEEEEvNT_6ParamsE)
        .other          _ZN7cutlass13device_kernelIN5flash11enable_sm90INS1_16FlashAttnFwdSm90INS1_25CollectiveMainloopFwdSm90ILi2EN4cute5tupleIJNS5_1CILi1EEES8_S8_EEENS6_IJNS7_ILi128EEENS7_ILi96EEENS7_ILi64EEEEEELi256ENS_6half_tEfNS_4arch4Sm90ELb0ELb0ELb1ELb0ELb0ELb0ELb0ELb1ELb0ELb1ELb0ELb0EEENS1_21CollectiveEpilogueFwdINS6_IJSA_NS7_ILi256EEESB_EEES9_SE_SG_Li256ELb0ELb1ELb0ELb0EEENS1_29StaticPersistentTileSchedulerILb0EEEEEEEEEvNT_6ParamsE,@"STO_CUDA_ENTRY STV_DEFAULT"
_ZN7cutlass13device_kernelIN5flash11enable_sm90INS1_16FlashAttnFwdSm90INS1_25CollectiveMainloopFwdSm90ILi2EN4cute5tupleIJNS5_1CILi1EEES8_S8_EEENS6_IJNS7_ILi128EEENS7_ILi96EEENS7_ILi64EEEEEELi256ENS_6half_tEfNS_4arch4Sm90ELb0ELb0ELb1ELb0ELb0ELb0ELb0ELb1ELb0ELb1ELb0ELb0EEENS1_21CollectiveEpilogueFwdINS6_IJSA_NS7_ILi256EEESB_EEES9_SE_SG_Li256ELb0ELb1ELb0ELb0EEENS1_29StaticPersistentTileSchedulerILb0EEEEEEEEEvNT_6ParamsE:
[----:B------:R-:W-:Y:S01]  /*0000*/  LDC R1, c[0x0][0x37c] ;  /* 0x0000df00ff017b82 */ /* 0x000fe20000000800 */
[----:B------:R-:W-:Y:S05]  /*0010*/  EXIT ;  /* 0x000000000000794d */ /* 0x000fea0003800000 */
.L_x_0:
[----:B------:R-:W-:-:S00]  /*0020*/  BRA `(.L_x_0) ;  /* 0xfffffffc00fc7947 */ /* 0x000fc0000383ffff */
[----:B------:R-:W-:-:S00]  /*0030*/  NOP ;  /* 0x0000000000007918 */ /* 0x000fc00000000000 */
        /* <DEDUP_REMOVED lines=12> */
.L_x_18:


//--------------------- .text._ZN7cutlass13device_kernelIN5flash11enable_sm90INS1_16FlashAttnFwdSm90INS1_25CollectiveMainloopFwdSm90ILi2EN4cute5tupleIJNS5_1CILi1EEES8_S8_EEENS6_IJNS7_ILi128EEENS7_ILi96EEENS7_ILi64EEEEEELi256ENS_6half_tEfNS_4arch4Sm90ELb0ELb0ELb1ELb0ELb0ELb0ELb1ELb1ELb0ELb1ELb0ELb0EEENS1_21CollectiveEpilogueFwdINS6_IJSA_NS7_ILi256EEESB_EEES9_SE_SG_Li256ELb0ELb1ELb0ELb0EEENS1_29StaticPersistentTileSchedulerILb0EEEEEEEEEvNT_6ParamsE --------------------------
	.section	.text._ZN7cutlass13device_kernelIN5flash11enable_sm90INS1_16FlashAttnFwdSm90INS1_25CollectiveMainloopFwdSm90ILi2EN4cute5tupleIJNS5_1CILi1EEES8_S8_EEENS6_IJNS7_ILi128EEENS7_ILi96EEENS7_ILi64EEEEEELi256ENS_6half_tEfNS_4arch4Sm90ELb0ELb0ELb1ELb0ELb0ELb0ELb1ELb1ELb0ELb1ELb0ELb0EEENS1_21CollectiveEpilogueFwdINS6_IJSA_NS7_ILi256EEESB_EEES9_SE_SG_Li256ELb0ELb1ELb0ELb0EEENS1_29StaticPersistentTileSchedulerILb0EEEEEEEEEvNT_6ParamsE,"ax",@progbits
	.align	128
.text._ZN7cutlass13device_kernelIN5flash11enable_sm90INS1_16FlashAttnFwdSm90INS1_25CollectiveMainloopFwdSm90ILi2EN4cute5tupleIJNS5_1CILi1EEES8_S8_EEENS6_IJNS7_ILi128EEENS7_ILi96EEENS7_ILi64EEEEEELi256ENS_6half_tEfNS_4arch4Sm90ELb0ELb0ELb1ELb0ELb0ELb0ELb1ELb1ELb0ELb1ELb0ELb0EEENS1_21CollectiveEpilogueFwdINS6_IJSA_NS7_ILi256EEESB_EEES9_SE_SG_Li256ELb0ELb1ELb0ELb0EEENS1_29StaticPersistentTileSchedulerILb0EEEEEEEEEvNT_6ParamsE:
        .type           _ZN7cutlass13device_kernelIN5flash11enable_sm90INS1_16FlashAttnFwdSm90INS1_25CollectiveMainloopFwdSm90ILi2EN4cute5tupleIJNS5_1CILi1EEES8_S8_EEENS6_IJNS7_ILi128EEENS7_ILi96EEENS7_ILi64EEEEEELi256ENS_6half_tEfNS_4arch4Sm90ELb0ELb0ELb1ELb0ELb0ELb0ELb1ELb1ELb0ELb1ELb0ELb0EEENS1_21CollectiveEpilogueFwdINS6_IJSA_NS7_ILi256EEESB_EEES9_SE_SG_Li256ELb0ELb1ELb0ELb0EEENS1_29StaticPersistentTileSchedulerILb0EEEEEEEEEvNT_6ParamsE,@function
        .size           _ZN7cutlass13device_kernelIN5flash11enable_sm90INS1_16FlashAttnFwdSm90INS1_25CollectiveMainloopFwdSm90ILi2EN4cute5tupleIJNS5_1CILi1EEES8_S8_EEENS6_IJNS7_ILi128EEENS7_ILi96EEENS7_ILi64EEEEEELi256ENS_6half_tEfNS_4arch4Sm90ELb0ELb0ELb1ELb0ELb0ELb0ELb1ELb1ELb0ELb1ELb0ELb0EEENS1_21CollectiveEpilogueFwdINS6_IJSA_NS7_ILi256EEESB_EEES9_SE_SG_Li256ELb0ELb1ELb0ELb0EEENS1_29StaticPersistentTileSchedulerILb0EEEEEEEEEvNT_6ParamsE,(.L_x_19 - _ZN7cutlass13device_kernelIN5flash11enable_sm90INS1_16FlashAttnFwdSm90INS1_25CollectiveMainloopFwdSm90ILi2EN4cute5tupleIJNS5_1CILi1EEES8_S8_EEENS6_IJNS7_ILi128EEENS7_ILi96EEENS7_ILi64EEEEEELi256ENS_6half_tEfNS_4arch4Sm90ELb0ELb0ELb1ELb0ELb0ELb0ELb1ELb1ELb0ELb1ELb0ELb0EEENS1_21CollectiveEpilogueFwdINS6_IJSA_NS7_ILi256EEESB_EEES9_SE_SG_Li256ELb0ELb1ELb0ELb0EEENS1_29StaticPersistentTileSchedulerILb0EEEEEEEEEvNT_6ParamsE)
        .other          _ZN7cutlass13device_kernelIN5flash11enable_sm90INS1_16FlashAttnFwdSm90INS1_25CollectiveMainloopFwdSm90ILi2EN4cute5tupleIJNS5_1CILi1EEES8_S8_EEENS6_IJNS7_ILi128EEENS7_ILi96EEENS7_ILi64EEEEEELi256ENS_6half_tEfNS_4arch4Sm90ELb0ELb0ELb1ELb0ELb0ELb0ELb1ELb1ELb0ELb1ELb0ELb0EEENS1_21CollectiveEpilogueFwdINS6_IJSA_NS7_ILi256EEESB_EEES9_SE_SG_Li256ELb0ELb1ELb0ELb0EEENS1_29StaticPersistentTileSchedulerILb0EEEEEEEEEvNT_6ParamsE,@"STO_CUDA_ENTRY STV_DEFAULT"
_ZN7cutlass13device_kernelIN5flash11enable_sm90INS1_16FlashAttnFwdSm90INS1_25CollectiveMainloopFwdSm90ILi2EN4cute5tupleIJNS5_1CILi1EEES8_S8_EEENS6_IJNS7_ILi128EEENS7_ILi96EEENS7_ILi64EEEEEELi256ENS_6half_tEfNS_4arch4Sm90ELb0ELb0ELb1ELb0ELb0ELb0ELb1ELb1ELb0ELb1ELb0ELb0EEENS1_21CollectiveEpilogueFwdINS6_IJSA_NS7_ILi256EEESB_EEES9_SE_SG_Li256ELb0ELb1ELb0ELb0EEENS1_29StaticPersistentTileSchedulerILb0EEEEEEEEEvNT_6ParamsE:
[----:B------:R-:W-:Y:S01]  /*0000*/  LDC R1, c[0x0][0x37c] ;  /* 0x0000df00ff017b82 */ /* 0x000fe20000000800 */
[----:B------:R-:W-:Y:S05]  /*0010*/  EXIT ;  /* 0x000000000000794d */ /* 0x000fea0003800000 */
.L_x_1:
        /* <DEDUP_REMOVED lines=14> */
.L_x_19:


//--------------------- .text._ZN7cutlass13device_kernelIN5flash11enable_sm90INS1_16FlashAttnFwdSm90INS1_25CollectiveMainloopFwdSm90ILi2EN4cute5tupleIJNS5_1CILi1EEES8_S8_EEENS6_IJNS7_ILi128EEENS7_ILi96EEENS7_ILi64EEEEEELi256ENS_6half_tEfNS_4arch4Sm90ELb0ELb0ELb1ELb1ELb0ELb0ELb0ELb1ELb0ELb1ELb0ELb0EEENS1_21CollectiveEpilogueFwdINS6_IJSA_NS7_ILi256EEESB_EEES9_SE_SG_Li256ELb1ELb1ELb0ELb0EEENS1_36VarlenDynamicPersistentTileSchedulerILi128ELi96ELi256ELi128ELb0ELb1ELb1ELb0ELb1ELb1EEEEEEEEEvNT_6ParamsE --------------------------
	.section	.text._ZN7cutlass13device_kernelIN5flash11enable_sm90INS1_16FlashAttnFwdSm90INS1_25CollectiveMainloopFwdSm90ILi2EN4cute5tupleIJNS5_1CILi1EEES8_S8_EEENS6_IJNS7_ILi128EEENS7_ILi96EEENS7_ILi64EEEEEELi256ENS_6half_tEfNS_4arch4Sm90ELb0ELb0ELb1ELb1ELb0ELb0ELb0ELb1ELb0ELb1ELb0ELb0EEENS1_21CollectiveEpilogueFwdINS6_IJSA_NS7_ILi256EEESB_EEES9_SE_SG_Li256ELb1ELb1ELb0ELb0EEENS1_36VarlenDynamicPersistentTileSchedulerILi128ELi96ELi256ELi128ELb0ELb1ELb1ELb0ELb1ELb1EEEEEEEEEvNT_6ParamsE,"ax",@progbits
	.align	128
.text._ZN7cutlass13device_kernelIN5flash11enable_sm90INS1_16FlashAttnFwdSm90INS1_25CollectiveMainloopFwdSm90ILi2EN4cute5tupleIJNS5_1CILi1EEES8_S8_EEENS6_IJNS7_ILi128EEENS7_ILi96EEENS7_ILi64EEEEEELi256ENS_6half_tEfNS_4arch4Sm90ELb0ELb0ELb1ELb1ELb0ELb0ELb0ELb1ELb0ELb1ELb0ELb0EEENS1_21CollectiveEpilogueFwdINS6_IJSA_NS7_ILi256EEESB_EEES9_SE_SG_Li256ELb1ELb1ELb0ELb0EEENS1_36VarlenDynamicPersistentTileSchedulerILi128ELi96ELi256ELi128ELb0ELb1ELb1ELb0ELb1ELb1EEEEEEEEEvNT_6ParamsE:
        .type           _ZN7cutlass13device_kernelIN5flash11enable_sm90INS1_16FlashAttnFwdSm90INS1_25CollectiveMainloopFwdSm90ILi2EN4cute5tupleIJNS5_1CILi1EEES8_S8_EEENS6_IJNS7_ILi128EEENS7_ILi96EEENS7_ILi64EEEEEELi256ENS_6half_tEfNS_4arch4Sm90ELb0ELb0ELb1ELb1ELb0ELb0ELb0ELb1ELb0ELb1ELb0ELb0EEENS1_21CollectiveEpilogueFwdINS6_IJSA_NS7_ILi256EEESB_EEES9_SE_SG_Li256ELb1ELb1ELb0ELb0EEENS1_36VarlenDynamicPersistentTileSchedulerILi128ELi96ELi256ELi128ELb0ELb1ELb1ELb0ELb1ELb1EEEEEEEEEvNT_6ParamsE,@function
        .size           _ZN7cutlass13device_kernelIN5flash11enable_sm90INS1_16FlashAttnFwdSm90INS1_25CollectiveMainloopFwdSm90ILi2EN4cute5tupleIJNS5_1CILi1EEES8_S8_EEENS6_IJNS7_ILi128EEENS7_ILi96EEENS7_ILi64EEEEEELi256ENS_6half_tEfNS_4arch4Sm90ELb0ELb0ELb1ELb1ELb0ELb0ELb0ELb1ELb0ELb1ELb0ELb0EEENS1_21CollectiveEpilogueFwdINS6_IJSA_NS7_ILi256EEESB_EEES9_SE_SG_Li256ELb1ELb1ELb0ELb0EEENS1_36VarlenDynamicPersistentTileSchedulerILi128ELi96ELi256ELi128ELb0ELb1ELb1ELb0ELb1ELb1EEEEEEEEEvNT_6ParamsE,(.L_x_20 - _ZN7cutlass13device_kernelIN5flash11enable_sm90INS1_16FlashAttnFwdSm90INS1_25CollectiveMainloopFwdSm90ILi2EN4cute5tupleIJNS5_1CILi1EEES8_S8_EEENS6_IJNS7_ILi128EEENS7_ILi96EEENS7_ILi64EEEEEELi256ENS_6half_tEfNS_4arch4Sm90ELb0ELb0ELb1ELb1ELb0ELb0ELb0ELb1ELb0ELb1ELb0ELb0EEENS1_21CollectiveEpilogueFwdINS6_IJSA_NS7_ILi256EEESB_EEES9_SE_SG_Li256ELb1ELb1ELb0ELb0EEENS1_36VarlenDynamicPersistentTileSchedulerILi128ELi96ELi256ELi128ELb0ELb1ELb1ELb0ELb1ELb1EEEEEEEEEvNT_6ParamsE)
        .other          _ZN7cutlass13device_kernelIN5flash11enable_sm90INS1_16FlashAttnFwdSm90INS1_25CollectiveMainloopFwdSm90ILi2EN4cute5tupleIJNS5_1CILi1EEES8_S8_EEENS6_IJNS7_ILi128EEENS7_ILi96EEENS7_ILi64EEEEEELi256ENS_6half_tEfNS_4arch4Sm90ELb0ELb0ELb1ELb1ELb0ELb0ELb0ELb1ELb0ELb1ELb0ELb0EEENS1_21CollectiveEpilogueFwdINS6_IJSA_NS7_ILi256EEESB_EEES9_SE_SG_Li256ELb1ELb1ELb0ELb0EEENS1_36VarlenDynamicPersistentTileSchedulerILi128ELi96ELi256ELi128ELb0ELb1ELb1ELb0ELb1ELb1EEEEEEEEEvNT_6ParamsE,@"STO_CUDA_ENTRY STV_DEFAULT"
_ZN7cutlass13device_kernelIN5flash11enable_sm90INS1_16FlashAttnFwdSm90INS1_25CollectiveMainloopFwdSm90ILi2EN4cute5tupleIJNS5_1CILi1EEES8_S8_EEENS6_IJNS7_ILi128EEENS7_ILi96EEENS7_ILi64EEEEEELi256ENS_6half_tEfNS_4arch4Sm90ELb0ELb0ELb1ELb1ELb0ELb0ELb0ELb1ELb0ELb1ELb0ELb0EEENS1_21CollectiveEpilogueFwdINS6_IJSA_NS7_ILi256EEESB_EEES9_SE_SG_Li256ELb1ELb1ELb0ELb0EEENS1_36VarlenDynamicPersistentTileSchedulerILi128ELi96ELi256ELi128ELb0ELb1ELb1ELb0ELb1ELb1EEEEEEEEEvNT_6ParamsE:
[----:B------:R-:W-:Y:S01]  /*0000*/  LDC R1, c[0x0][0x37c] ;  /* 0x0000df00ff017b82 */ /* 0x000fe20000000800 */
[----:B------:R-:W-:Y:S05]  /*0010*/  EXIT ;  /* 0x000000000000794d */ /* 0x000fea0003800000 */
.L_x_2:
        /* <DEDUP_REMOVED lines=14> */
.L_x_20:


//--------------------- .text._ZN7cutlass13device_kernelIN5flash11enable_sm90INS1_16FlashAttnFwdSm90INS1_25CollectiveMainloopFwdSm90ILi2EN4cute5tupleIJNS5_1CILi1EEES8_S8_EEENS6_IJNS7_ILi128EEENS7_ILi96EEENS7_ILi64EEEEEELi256ENS_6half_tEfNS_4arch4Sm90ELb0ELb0ELb1ELb1ELb0ELb1ELb0ELb1ELb0ELb1ELb0ELb0EEENS1_21CollectiveEpilogueFwdINS6_IJSA_NS7_ILi256EEESB_EEES9_SE_SG_Li256ELb1ELb1ELb0ELb0EEENS1_36VarlenDynamicPersistentTileSchedulerILi128ELi96ELi256ELi128ELb0ELb1ELb1ELb0ELb1ELb1EEEEEEEEEvNT_6ParamsE --------------------------
	.section	.text._ZN7cutlass13device_kernelIN5flash11enable_sm90INS1_16FlashAttnFwdSm90INS1_25CollectiveMainloopFwdSm90ILi2EN4cute5tupleIJNS5_1CILi1EEES8_S8_EEENS6_IJNS7_ILi128EEENS7_ILi96EEENS7_ILi64EEEEEELi256ENS_6half_tEfNS_4arch4Sm90ELb0ELb0ELb1ELb1ELb0ELb1ELb0ELb1ELb0ELb1ELb0ELb0EEENS1_21CollectiveEpilogueFwdINS6_IJSA_NS7_ILi256EEESB_EEES9_SE_SG_Li256ELb1ELb1ELb0ELb0EEENS1_36VarlenDynamicPersistentTileSchedulerILi128ELi96ELi256ELi128ELb0ELb1ELb1ELb0ELb1ELb1EEEEEEEEEvNT_6ParamsE,"ax",@progbits
	.align	128
.text._ZN7cutlass13device_kernelIN5flash11enable_sm90INS1_16FlashAttnFwdSm90INS1_25CollectiveMainloopFwdSm90ILi2EN4cute5tupleIJNS5_1CILi1EEES8_S8_EEENS6_IJNS7_ILi128EEENS7_ILi96EEENS7_ILi64EEEEEELi256ENS_6half_tEfNS_4arch4Sm90ELb0ELb0ELb1ELb1ELb0ELb1ELb0ELb1ELb0ELb1ELb0ELb0EEENS1_21CollectiveEpilogueFwdINS6_IJSA_NS7_ILi256EEESB_EEES9_SE_SG_Li256ELb1ELb1ELb0ELb0EEENS1_36VarlenDynamicPersistentTileSchedulerILi128ELi96ELi256ELi128ELb0ELb1ELb1ELb0ELb1ELb1EEEEEEEEEvNT_6ParamsE:
        .type           _ZN7cutlass13device_kernelIN5flash11enable_sm90INS1_16FlashAttnFwdSm90INS1_25CollectiveMainloopFwdSm90ILi2EN4cute5tupleIJNS5_1CILi1EEES8_S8_EEENS6_IJNS7_ILi128EEENS7_ILi96EEENS7_ILi64EEEEEELi256ENS_6half_tEfNS_4arch4Sm90ELb0ELb0ELb1ELb1ELb0ELb1ELb0ELb1ELb0ELb1ELb0ELb0EEENS1_21CollectiveEpilogueFwdINS6_IJSA_NS7_ILi256EEESB_EEES9_SE_SG_Li256ELb1ELb1ELb0ELb0EEENS1_36VarlenDynamicPersistentTileSchedulerILi128ELi96ELi256ELi128ELb0ELb1ELb1ELb0ELb1ELb1EEEEEEEEEvNT_6ParamsE,@function
        .size           _ZN7cutlass13device_kernelIN5flash11enable_sm90INS1_16FlashAttnFwdSm90INS1_25CollectiveMainloopFwdSm90ILi2EN4cute5tupleIJNS5_1CILi1EEES8_S8_EEENS6_IJNS7_ILi128EEENS7_ILi96EEENS7_ILi64EEEEEELi256ENS_6half_tEfNS_4arch4Sm90ELb0ELb0ELb1ELb1ELb0ELb1ELb0ELb1ELb0ELb1ELb0ELb0EEENS1_21CollectiveEpilogueFwdINS6_IJSA_NS7_ILi256EEESB_EEES9_SE_SG_Li256ELb1ELb1ELb0ELb0EEENS1_36VarlenDynamicPersistentTileSchedulerILi128ELi96ELi256ELi128ELb0ELb1ELb1ELb0ELb1ELb1EEEEEEEEEvNT_6ParamsE,(.L_x_21 - _ZN7cutlass13device_kernelIN5flash11enable_sm90INS1_16FlashAttnFwdSm90INS1_25CollectiveMainloopFwdSm90ILi2EN4cute5tupleIJNS5_1CILi1EEES8_S8_EEENS6_IJNS7_ILi128EEENS7_ILi96EEENS7_ILi64EEEEEELi256ENS_6half_tEfNS_4arch4Sm90ELb0ELb0ELb1ELb1ELb0ELb1ELb0ELb1ELb0ELb1ELb0ELb0EEENS1_21CollectiveEpilogueFwdINS6_IJSA_NS7_ILi256EEESB_EEES9_SE_SG_Li256ELb1ELb1ELb0ELb0EEENS1_36VarlenDynamicPersistentTileSchedulerILi128ELi96ELi256ELi128ELb0ELb1ELb1ELb0ELb1ELb1EEEEEEEEEvNT_6ParamsE)
        .other          _ZN7cutlass13device_kernelIN5flash11enable_sm90INS1_16FlashAttnFwdSm90INS1_25CollectiveMainloopFwdSm90ILi2EN4cute5tupleIJNS5_1CILi1EEES8_S8_EEENS6_IJNS7_ILi128EEENS7_ILi96EEENS7_ILi64EEEEEELi256ENS_6half_tEfNS_4arch4Sm90ELb0ELb0ELb1ELb1ELb0ELb1ELb0ELb1ELb0ELb1ELb0ELb0EEENS1_21CollectiveEpilogueFwdINS6_IJSA_NS7_ILi256EEESB_EEES9_SE_SG_Li256ELb1ELb1ELb0ELb0EEENS1_36VarlenDynamicPersistentTileSchedulerILi128ELi96ELi256ELi128ELb0ELb1ELb1ELb0ELb1ELb1EEEEEEEEEvNT_6ParamsE,@"STO_CUDA_ENTRY STV_DEFAULT"
_ZN7cutlass13device_kernelIN5flash11enable_sm90INS1_16FlashAttnFwdSm90INS1_25CollectiveMainloopFwdSm90ILi2EN4cute5tupleIJNS5_1CILi1EEES8_S8_EEENS6_IJNS7_ILi128EEENS7_ILi96EEENS7_ILi64EEEEEELi256ENS_6half_tEfNS_4arch4Sm90ELb0ELb0ELb1ELb1ELb0ELb1ELb0ELb1ELb0ELb1ELb0ELb0EEENS1_21CollectiveEpilogueFwdINS6_IJSA_NS7_ILi256EEESB_EEES9_SE_SG_Li256ELb1ELb1ELb0ELb0EEENS1_36VarlenDynamicPersistentTileSchedulerILi128ELi96ELi256ELi128ELb0ELb1ELb1ELb0ELb1ELb1EEEEEEEEEvNT_6ParamsE:
[----:B------:R-:W-:Y:S01]  /*0000*/  LDC R1, c[0x0][0x37c] ;  /* 0x0000df00ff017b82 */ /* 0x000fe20000000800 */
[----:B------:R-:W-:Y:S05]  /*0010*/  EXIT ;  /* 0x000000000000794d */ /* 0x000fea0003800000 */
.L_x_3:
        /* <DEDUP_REMOVED lines=14> */
.L_x_21:


//--------------------- .text._ZN7cutlass13device_kernelIN5flash11enable_sm90INS1_16FlashAttnFwdSm90INS1_25CollectiveMainloopFwdSm90ILi2EN4cute5tupleIJNS5_1CILi1EEES8_S8_EEENS6_IJNS7_ILi128EEENS7_ILi96EEENS7_ILi64EEEEEELi256ENS_6half_tEfNS_4arch4Sm90ELb0ELb0ELb1ELb1ELb0ELb0ELb1ELb1ELb0ELb1ELb0ELb0EEENS1_21CollectiveEpilogueFwdINS6_IJSA_NS7_ILi256EEESB_EEES9_SE_SG_Li256ELb1ELb1ELb0ELb0EEENS1_36VarlenDynamicPersistentTileSchedulerILi128ELi96ELi256ELi128ELb0ELb1ELb1ELb0ELb1ELb1EEEEEEEEEvNT_6ParamsE --------------------------
	.section	.text._ZN7cutlass13device_kernelIN5flash11enable_sm90INS1_16FlashAttnFwdSm90INS1_25CollectiveMainloopFwdSm90ILi2EN4cute5tupleIJNS5_1CILi1EEES8_S8_EEENS6_IJNS7_ILi128EEENS7_ILi96EEENS7_ILi64EEEEEELi256ENS_6half_tEfNS_4arch4Sm90ELb0ELb0ELb1ELb1ELb0ELb0ELb1ELb1ELb0ELb1ELb0ELb0EEENS1_21CollectiveEpilogueFwdINS6_IJSA_NS7_ILi256EEESB_EEES9_SE_SG_Li256ELb1ELb1ELb0ELb0EEENS1_36VarlenDynamicPersistentTileSchedulerILi128ELi96ELi256ELi128ELb0ELb1ELb1ELb0ELb1ELb1EEEEEEEEEvNT_6ParamsE,"ax",@progbits
	.align	128
.text._ZN7cutlass13device_kernelIN5flash11enable_sm90INS1_16FlashAttnFwdSm90INS1_25CollectiveMainloopFwdSm90ILi2EN4cute5tupleIJNS5_1CILi1EEES8_S8_EEENS6_IJNS7_ILi128EEENS7_ILi96EEENS7_ILi64EEEEEELi256ENS_6half_tEfNS_4arch4Sm90ELb0ELb0ELb1ELb1ELb0ELb0ELb1ELb1ELb0ELb1ELb0ELb0EEENS1_21CollectiveEpilogueFwdINS6_IJSA_NS7_ILi256EEESB_EEES9_SE_SG_Li256ELb1ELb1ELb0ELb0EEENS1_36VarlenDynamicPersistentTileSchedulerILi128ELi96ELi256ELi128ELb0ELb1ELb1ELb0ELb1ELb1EEEEEEEEEvNT_6ParamsE:
        .type           _ZN7cutlass13device_kernelIN5flash11enable_sm90INS1_16FlashAttnFwdSm90INS1_25CollectiveMainloopFwdSm90ILi2EN4cute5tupleIJNS5_1CILi1EEES8_S8_EEENS6_IJNS7_ILi128EEENS7_ILi96EEENS7_ILi64EEEEEELi256ENS_6half_tEfNS_4arch4Sm90ELb0ELb0ELb1ELb1ELb0ELb0ELb1ELb1ELb0ELb1ELb0ELb0EEENS1_21CollectiveEpilogueFwdINS6_IJSA_NS7_ILi256EEESB_EEES9_SE_SG_Li256ELb1ELb1ELb0ELb0EEENS1_36VarlenDynamicPersistentTileSchedulerILi128ELi96ELi256ELi128ELb0ELb1ELb1ELb0ELb1ELb1EEEEEEEEEvNT_6ParamsE,@function
        .size           _ZN7cutlass13device_kernelIN5flash11enable_sm90INS1_16FlashAttnFwdSm90INS1_25CollectiveMainloopFwdSm90ILi2EN4cute5tupleIJNS5_1CILi1EEES8_S8_EEENS6_IJNS7_ILi128EEENS7_ILi96EEENS7_ILi64EEEEEELi256ENS_6half_tEfNS_4arch4Sm90ELb0ELb0ELb1ELb1ELb0ELb0ELb1ELb1ELb0ELb1ELb0ELb0EEENS1_21CollectiveEpilogueFwdINS6_IJSA_NS7_ILi256EEESB_EEES9_SE_SG_Li256ELb1ELb1ELb0ELb0EEENS1_36VarlenDynamicPersistentTileSchedulerILi128ELi96ELi256ELi128ELb0ELb1ELb1ELb0ELb1ELb1EEEEEEEEEvNT_6ParamsE,(.L_x_22 - _ZN7cutlass13device_kernelIN5flash11enable_sm90INS1_16FlashAttnFwdSm90INS1_25CollectiveMainloopFwdSm90ILi2EN4cute5tupleIJNS5_1CILi1EEES8_S8_EEENS6_IJNS7_ILi128EEENS7_ILi96EEENS7_ILi64EEEEEELi256ENS_6half_tEfNS_4arch4Sm90ELb0ELb0ELb1ELb1ELb0ELb0ELb1ELb1ELb0ELb1ELb0ELb0EEENS1_21CollectiveEpilogueFwdINS6_IJSA_NS7_ILi256EEESB_EEES9_SE_SG_Li256ELb1ELb1ELb0ELb0EEENS1_36VarlenDynamicPersistentTileSchedulerILi128ELi96ELi256ELi128ELb0ELb1ELb1ELb0ELb1ELb1EEEEEEEEEvNT_6ParamsE)
        .other          _ZN7cutlass13device_kernelIN5flash11enable_sm90INS1_16FlashAttnFwdSm90INS1_25CollectiveMainloopFwdSm90ILi2EN4cute5tupleIJNS5_1CILi1EEES8_S8_EEENS6_IJNS7_ILi128EEENS7_ILi96EEENS7_ILi64EEEEEELi256ENS_6half_tEfNS_4arch4Sm90ELb0ELb0ELb1ELb1ELb0ELb0ELb1ELb1ELb0ELb1ELb0ELb0EEENS1_21CollectiveEpilogueFwdINS6_IJSA_NS7_ILi256EEESB_EEES9_SE_SG_Li256ELb1ELb1ELb0ELb0EEENS1_36VarlenDynamicPersistentTileSchedulerILi128ELi96ELi256ELi128ELb0ELb1ELb1ELb0ELb1ELb1EEEEEEEEEvNT_6ParamsE,@"STO_CUDA_ENTRY STV_DEFAULT"
_ZN7cutlass13device_kernelIN5flash11enable_sm90INS1_16FlashAttnFwdSm90INS1_25CollectiveMainloopFwdSm90ILi2EN4cute5tupleIJNS5_1CILi1EEES8_S8_EEENS6_IJNS7_ILi128EEENS7_ILi96EEENS7_ILi64EEEEEELi256ENS_6half_tEfNS_4arch4Sm90ELb0ELb0ELb1ELb1ELb0ELb0ELb1ELb1ELb0ELb1ELb0ELb0EEENS1_21CollectiveEpilogueFwdINS6_IJSA_NS7_ILi256EEESB_EEES9_SE_SG_Li256ELb1ELb1ELb0ELb0EEENS1_36VarlenDynamicPersistentTileSchedulerILi128ELi96ELi256ELi128ELb0ELb1ELb1ELb0ELb1ELb1EEEEEEEEEvNT_6ParamsE:
[----:B------:R-:W-:Y:S01]  /*0000*/  LDC R1, c[0x0][0x37c] ;  /* 0x0000df00ff017b82 */ /* 0x000fe20000000800 */
[----:B------:R-:W-:Y:S05]  /*0010*/  EXIT ;  /* 0x000000000000794d */ /* 0x000fea0003800000 */
.L_x_4:
        /* <DEDUP_REMOVED lines=14> */
.L_x_22:


//--------------------- .text._ZN7cutlass13device_kernelIN5flash11enable_sm90INS1_16FlashAttnFwdSm90INS1_25CollectiveMainloopFwdSm90ILi2EN4cute5tupleIJNS5_1CILi1EEES8_S8_EEENS6_IJNS7_ILi128EEENS7_ILi96EEENS7_ILi64EEEEEELi256ENS_6half_tEfNS_4arch4Sm90ELb0ELb0ELb1ELb1ELb0ELb1ELb1ELb1ELb0ELb1ELb0ELb0EEENS1_21CollectiveEpilogueFwdINS6_IJSA_NS7_ILi256EEESB_EEES9_SE_SG_Li256ELb1ELb1ELb0ELb0EEENS1_36VarlenDynamicPersistentTileSchedulerILi128ELi96ELi256ELi128ELb0ELb1ELb1ELb0ELb1ELb1EEEEEEEEEvNT_6ParamsE --------------------------
	.section	.text._ZN7cutlass13device_kernelIN5flash11enable_sm90INS1_16FlashAttnFwdSm90INS1_25CollectiveMainloopFwdSm90ILi2EN4cute5tupleIJNS5_1CILi1EEES8_S8_EEENS6_IJNS7_ILi128EEENS7_ILi96EEENS7_ILi64EEEEEELi256ENS_6half_tEfNS_4arch4Sm90ELb0ELb0ELb1ELb1ELb0ELb1ELb1ELb1ELb0ELb1ELb0ELb0EEENS1_21CollectiveEpilogueFwdINS6_IJSA_NS7_ILi256EEESB_EEES9_SE_SG_Li256ELb1ELb1ELb0ELb0EEENS1_36VarlenDynamicPersistentTileSchedulerILi128ELi96ELi256ELi128ELb0ELb1ELb1ELb0ELb1ELb1EEEEEEEEEvNT_6ParamsE,"ax",@progbits
	.align	128
.text._ZN7cutlass13device_kernelIN5flash11enable_sm90INS1_16FlashAttnFwdSm90INS1_25CollectiveMainloopFwdSm90ILi2EN4cute5tupleIJNS5_1CILi1EEES8_S8_EEENS6_IJNS7_ILi128EEENS7_ILi96EEENS7_ILi64EEEEEELi256ENS_6half_tEfNS_4arch4Sm90ELb0ELb0ELb1ELb1ELb0ELb1ELb1ELb1ELb0ELb1ELb0ELb0EEENS1_21CollectiveEpilogueFwdINS6_IJSA_NS7_ILi256EEESB_EEES9_SE_SG_Li256ELb1ELb1ELb0ELb0EEENS1_36VarlenDynamicPersistentTileSchedulerILi128ELi96ELi256ELi128ELb0ELb1ELb1ELb0ELb1ELb1EEEEEEEEEvNT_6ParamsE:
        .type           _ZN7cutlass13device_kernelIN5flash11enable_sm90INS1_16FlashAttnFwdSm90INS1_25CollectiveMainloopFwdSm90ILi2EN4cute5tupleIJNS5_1CILi1EEES8_S8_EEENS6_IJNS7_ILi128EEENS7_ILi96EEENS7_ILi64EEEEEELi256ENS_6half_tEfNS_4arch4Sm90ELb0ELb0ELb1ELb1ELb0ELb1ELb1ELb1ELb0ELb1ELb0ELb0EEENS1_21CollectiveEpilogueFwdINS6_IJSA_NS7_ILi256EEESB_EEES9_SE_SG_Li256ELb1ELb1ELb0ELb0EEENS1_36VarlenDynamicPersistentTileSchedulerILi128ELi96ELi256ELi128ELb0ELb1ELb1ELb0ELb1ELb1EEEEEEEEEvNT_6ParamsE,@function
        .size           _ZN7cutlass13device_kernelIN5flash11enable_sm90INS1_16FlashAttnFwdSm90INS1_25CollectiveMainloopFwdSm90ILi2EN4cute5tupleIJNS5_1CILi1EEES8_S8_EEENS6_IJNS7_ILi128EEENS7_ILi96EEENS7_ILi64EEEEEELi256ENS_6half_tEfNS_4arch4Sm90ELb0ELb0ELb1ELb1ELb0ELb1ELb1ELb1ELb0ELb1ELb0ELb0EEENS1_21CollectiveEpilogueFwdINS6_IJSA_NS7_ILi256EEESB_EEES9_SE_SG_Li256ELb1ELb1ELb0ELb0EEENS1_36VarlenDynamicPersistentTileSchedulerILi128ELi96ELi256ELi128ELb0ELb1ELb1ELb0ELb1ELb1EEEEEEEEEvNT_6ParamsE,(.L_x_23 - _ZN7cutlass13device_kernelIN5flash11enable_sm90INS1_16FlashAttnFwdSm90INS1_25CollectiveMainloopFwdSm90ILi2EN4cute5tupleIJNS5_1CILi1EEES8_S8_EEENS6_IJNS7_ILi128EEENS7_ILi96EEENS7_ILi64EEEEEELi256ENS_6half_tEfNS_4arch4Sm90ELb0ELb0ELb1ELb1ELb0ELb1ELb1ELb1ELb0ELb1ELb0ELb0EEENS1_21CollectiveEpilogueFwdINS6_IJSA_NS7_ILi256EEESB_EEES9_SE_SG_Li256ELb1ELb1ELb0ELb0EEENS1_36VarlenDynamicPersistentTileSchedulerILi128ELi96ELi256ELi128ELb0ELb1ELb1ELb0ELb1ELb1EEEEEEEEEvNT_6ParamsE)
        .other          _ZN7cutlass13device_kernelIN5flash11enable_sm90INS1_16FlashAttnFwdSm90INS1_25CollectiveMainloopFwdSm90ILi2EN4cute5tupleIJNS5_1CILi1EEES8_S8_EEENS6_IJNS7_ILi128EEENS7_ILi96EEENS7_ILi64EEEEEELi256ENS_6half_tEfNS_4arch4Sm90ELb0ELb0ELb1ELb1ELb0ELb1ELb1ELb1ELb0ELb1ELb0ELb0EEENS1_21CollectiveEpilogueFwdINS6_IJSA_NS7_ILi256EEESB_EEES9_SE_SG_Li256ELb1ELb1ELb0ELb0EEENS1_36VarlenDynamicPersistentTileSchedulerILi128ELi96ELi256ELi128ELb0ELb1ELb1ELb0ELb1ELb1EEEEEEEEEvNT_6ParamsE,@"STO_CUDA_ENTRY STV_DEFAULT"
_ZN7cutlass13device_kernelIN5flash11enable_sm90INS1_16FlashAttnFwdSm90INS1_25CollectiveMainloopFwdSm90ILi2EN4cute5tupleIJNS5_1CILi1EEES8_S8_EEENS6_IJNS7_ILi128EEENS7_ILi96EEENS7_ILi64EEEEEELi256ENS_6half_tEfNS_4arch4Sm90ELb0ELb0ELb1ELb1ELb0ELb1ELb1ELb1ELb0ELb1ELb0ELb0EEENS1_21CollectiveEpilogueFwdINS6_IJSA_NS7_ILi256EEESB_EEES9_SE_SG_Li256ELb1ELb1ELb0ELb0EEENS1_36VarlenDynamicPersistentTileSchedulerILi128ELi96ELi256ELi128ELb0ELb1ELb1ELb0ELb1ELb1EEEEEEEEEvNT_6ParamsE:
[----:B------:R-:W-:Y:S01]  /*0000*/  LDC R1, c[0x0][0x37c] ;  /* 0x0000df00ff017b82 */ /* 0x000fe20000000800 */
[----:B------:R-:W-:Y:S05]  /*0010*/  EXIT ;  /* 0x000000000000794d */ /* 0x000fea0003800000 */
.L_x_5:
        /* <DEDUP_REMOVED lines=14> */
.L_x_23:


//--------------------- .text._ZN7cutlass13device_kernelIN5flash11enable_sm90INS1_16FlashAttnFwdSm90INS1_25CollectiveMainloopFwdSm90ILi2EN4cute5tupleIJNS5_1CILi1EEES8_S8_EEENS6_IJNS7_ILi128EEENS7_ILi96EEENS7_ILi64EEEEEELi256ENS_6half_tEfNS_4arch4Sm90ELb0ELb1ELb1ELb0ELb0ELb0ELb0ELb1ELb0ELb1ELb0ELb0EEENS1_21CollectiveEpilogueFwdINS6_IJSA_NS7_ILi256EEESB_EEES9_SE_SG_Li256ELb0ELb1ELb0ELb0EEENS1_30DynamicPersistentTileSchedulerILi256ELi128ELb0ELb1ELb1EEEEEEEEEvNT_6ParamsE --------------------------
	.section	.text._ZN7cutlass13device_kernelIN5flash11enable_sm90INS1_16FlashAttnFwdSm90INS1_25CollectiveMainloopFwdSm90ILi2EN4cute5tupleIJNS5_1CILi1EEES8_S8_EEENS6_IJNS7_ILi128EEENS7_ILi96EEENS7_ILi64EEEEEELi256ENS_6half_tEfNS_4arch4Sm90ELb0ELb1ELb1ELb0ELb0ELb0ELb0ELb1ELb0ELb1ELb0ELb0EEENS1_21CollectiveEpilogueFwdINS6_IJSA_NS7_ILi256EEESB_EEES9_SE_SG_Li256ELb0ELb1ELb0ELb0EEENS1_30DynamicPersistentTileSchedulerILi256ELi128ELb0ELb1ELb1EEEEEEEEEvNT_6ParamsE,"ax",@progbits
	.align	128
.text._ZN7cutlass13device_kernelIN5flash11enable_sm90INS1_16FlashAttnFwdSm90INS1_25CollectiveMainloopFwdSm90ILi2EN4cute5tupleIJNS5_1CILi1EEES8_S8_EEENS6_IJNS7_ILi128EEENS7_ILi96EEENS7_ILi64EEEEEELi256ENS_6half_tEfNS_4arch4Sm90ELb0ELb1ELb1ELb0ELb0ELb0ELb0ELb1ELb0ELb1ELb0ELb0EEENS1_21CollectiveEpilogueFwdINS6_IJSA_NS7_ILi256EEESB_EEES9_SE_SG_Li256ELb0ELb1ELb0ELb0EEENS1_30DynamicPersistentTileSchedulerILi256ELi128ELb0ELb1ELb1EEEEEEEEEvNT_6ParamsE:
        .type           _ZN7cutlass13device_kernelIN5flash11enable_sm90INS1_16FlashAttnFwdSm90INS1_25CollectiveMainloopFwdSm90ILi2EN4cute5tupleIJNS5_1CILi1EEES8_S8_EEENS6_IJNS7_ILi128EEENS7_ILi96EEENS7_ILi64EEEEEELi256ENS_6half_tEfNS_4arch4Sm90ELb0ELb1ELb1ELb0ELb0ELb0ELb0ELb1ELb0ELb1ELb0ELb0EEENS1_21CollectiveEpilogueFwdINS6_IJSA_NS7_ILi256EEESB_EEES9_SE_SG_Li256ELb0ELb1ELb0ELb0EEENS1_30DynamicPersistentTileSchedulerILi256ELi128ELb0ELb1ELb1EEEEEEEEEvNT_6ParamsE,@function
        .size           _ZN7cutlass13device_kernelIN5flash11enable_sm90INS1_16FlashAttnFwdSm90INS1_25CollectiveMainloopFwdSm90ILi2EN4cute5tupleIJNS5_1CILi1EEES8_S8_EEENS6_IJNS7_ILi128EEENS7_ILi96EEENS7_ILi64EEEEEELi256ENS_6half_tEfNS_4arch4Sm90ELb0ELb1ELb1ELb0ELb0ELb0ELb0ELb1ELb0ELb1ELb0ELb0EEENS1_21CollectiveEpilogueFwdINS6_IJSA_NS7_ILi256EEESB_EEES9_SE_SG_Li256ELb0ELb1ELb0ELb0EEENS1_30DynamicPersistentTileSchedulerILi256ELi128ELb0ELb1ELb1EEEEEEEEEvNT_6ParamsE,(.L_x_24 - _ZN7cutlass13device_kernelIN5flash11enable_sm90INS1_16FlashAttnFwdSm90INS1_25CollectiveMainloopFwdSm90ILi2EN4cute5tupleIJNS5_1CILi1EEES8_S8_EEENS6_IJNS7_ILi128EEENS7_ILi96EEENS7_ILi64EEEEEELi256ENS_6half_tEfNS_4arch4Sm90ELb0ELb1ELb1ELb0ELb0ELb0ELb0ELb1ELb0ELb1ELb0ELb0EEENS1_21CollectiveEpilogueFwdINS6_IJSA_NS7_ILi256EEESB_EEES9_SE_SG_Li256ELb0ELb1ELb0ELb0EEENS1_30DynamicPersistentTileSchedulerILi256ELi128ELb0ELb1ELb1EEEEEEEEEvNT_6ParamsE)
        .other          _ZN7cutlass13device_kernelIN5flash11enable_sm90INS1_16FlashAttnFwdSm90INS1_25CollectiveMainloopFwdSm90ILi2EN4cute5tupleIJNS5_1CILi1EEES8_S8_EEENS6_IJNS7_ILi128EEENS7_ILi96EEENS7_ILi64EEEEEELi256ENS_6half_tEfNS_4arch4Sm90ELb0ELb1ELb1ELb0ELb0ELb0ELb0ELb1ELb0ELb1ELb0ELb0EEENS1_21CollectiveEpilogueFwdINS6_IJSA_NS7_ILi256EEESB_EEES9_SE_SG_Li256ELb0ELb1ELb0ELb0EEENS1_30DynamicPersistentTileSchedulerILi256ELi128ELb0ELb1ELb1EEEEEEEEEvNT_6ParamsE,@"STO_CUDA_ENTRY STV_DEFAULT"
_ZN7cutlass13device_kernelIN5flash11enable_sm90INS1_16FlashAttnFwdSm90INS1_25CollectiveMainloopFwdSm90ILi2EN4cute5tupleIJNS5_1CILi1EEES8_S8_EEENS6_IJNS7_ILi128EEENS7_ILi96EEENS7_ILi64EEEEEELi256ENS_6half_tEfNS_4arch4Sm90ELb0ELb1ELb1ELb0ELb0ELb0ELb0ELb1ELb0ELb1ELb0ELb0EEENS1_21CollectiveEpilogueFwdINS6_IJSA_NS7_ILi256EEESB_EEES9_SE_SG_Li256ELb0ELb1ELb0ELb0EEENS1_30DynamicPersistentTileSchedulerILi256ELi128ELb0ELb1ELb1EEEEEEEEEvNT_6ParamsE:
[----:B------:R-:W-:Y:S01]  /*0000*/  LDC R1, c[0x0][0x37c] ;  /* 0x0000df00ff017b82 */ /* 0x000fe20000000800 */
[----:B------:R-:W-:Y:S05]  /*0010*/  EXIT ;  /* 0x000000000000794d */ /* 0x000fea0003800000 */
.L_x_6:
        /* <DEDUP_REMOVED lines=14> */
.L_x_24:


//--------------------- .text._ZN7cutlass13device_kernelIN5flash11enable_sm90INS1_16FlashAttnFwdSm90INS1_25CollectiveMainloopFwdSm90ILi2EN4cute5tupleIJNS5_1CILi1EEES8_S8_EEENS6_IJNS7_ILi128EEENS7_ILi96EEENS7_ILi64EEEEEELi256ENS_6half_tEfNS_4arch4Sm90ELb0ELb1ELb1ELb0ELb0ELb0ELb1ELb1ELb0ELb1ELb0ELb0EEENS1_21CollectiveEpilogueFwdINS6_IJSA_NS7_ILi256EEESB_EEES9_SE_SG_Li256ELb0ELb1ELb0ELb0EEENS1_30DynamicPersistentTileSchedulerILi256ELi128ELb0ELb1ELb1EEEEEEEEEvNT_6ParamsE --------------------------
	.section	.text._ZN7cutlass13device_kernelIN5flash11enable_sm90INS1_16FlashAttnFwdSm90INS1_25CollectiveMainloopFwdSm90ILi2EN4cute5tupleIJNS5_1CILi1EEES8_S8_EEENS6_IJNS7_ILi128EEENS7_ILi96EEENS7_ILi64EEEEEELi256ENS_6half_tEfNS_4arch4Sm90ELb0ELb1ELb1ELb0ELb0ELb0ELb1ELb1ELb0ELb1ELb0ELb0EEENS1_21CollectiveEpilogueFwdINS6_IJSA_NS7_ILi256EEESB_EEES9_SE_SG_Li256ELb0ELb1ELb0ELb0EEENS1_30DynamicPersistentTileSchedulerILi256ELi128ELb0ELb1ELb1EEEEEEEEEvNT_6ParamsE,"ax",@progbits
	.align	128
.text._ZN7cutlass13device_kernelIN5flash11enable_sm90INS1_16FlashAttnFwdSm90INS1_25CollectiveMainloopFwdSm90ILi2EN4cute5tupleIJNS5_1CILi1EEES8_S8_EEENS6_IJNS7_ILi128EEENS7_ILi96EEENS7_ILi64EEEEEELi256ENS_6half_tEfNS_4arch4Sm90ELb0ELb1ELb1ELb0ELb0ELb0ELb1ELb1ELb0ELb1ELb0ELb0EEENS1_21CollectiveEpilogueFwdINS6_IJSA_NS7_ILi256EEESB_EEES9_SE_SG_Li256ELb0ELb1ELb0ELb0EEENS1_30DynamicPersistentTileSchedulerILi256ELi128ELb0ELb1ELb1EEEEEEEEEvNT_6ParamsE:
        .type           _ZN7cutlass13device_kernelIN5flash11enable_sm90INS1_16FlashAttnFwdSm90INS1_25CollectiveMainloopFwdSm90ILi2EN4cute5tupleIJNS5_1CILi1EEES8_S8_EEENS6_IJNS7_ILi128EEENS7_ILi96EEENS7_ILi64EEEEEELi256ENS_6half_tEfNS_4arch4Sm90ELb0ELb1ELb1ELb0ELb0ELb0ELb1ELb1ELb0ELb1ELb0ELb0EEENS1_21CollectiveEpilogueFwdINS6_IJSA_NS7_ILi256EEESB_EEES9_SE_SG_Li256ELb0ELb1ELb0ELb0EEENS1_30DynamicPersistentTileSchedulerILi256ELi128ELb0ELb1ELb1EEEEEEEEEvNT_6ParamsE,@function
        .size           _ZN7cutlass13device_kernelIN5flash11enable_sm90INS1_16FlashAttnFwdSm90INS1_25CollectiveMainloopFwdSm90ILi2EN4cute5tupleIJNS5_1CILi1EEES8_S8_EEENS6_IJNS7_ILi128EEENS7_ILi96EEENS7_ILi64EEEEEELi256ENS_6half_tEfNS_4arch4Sm90ELb0ELb1ELb1ELb0ELb0ELb0ELb1ELb1ELb0ELb1ELb0ELb0EEENS1_21CollectiveEpilogueFwdINS6_IJSA_NS7_ILi256EEESB_EEES9_SE_SG_Li256ELb0ELb1ELb0ELb0EEENS1_30DynamicPersistentTileSchedulerILi256ELi128ELb0ELb1ELb1EEEEEEEEEvNT_6ParamsE,(.L_x_25 - _ZN7cutlass13device_kernelIN5flash11enable_sm90INS1_16FlashAttnFwdSm90INS1_25CollectiveMainloopFwdSm90ILi2EN4cute5tupleIJNS5_1CILi1EEES8_S8_EEENS6_IJNS7_ILi128EEENS7_ILi96EEENS7_ILi64EEEEEELi256ENS_6half_tEfNS_4arch4Sm90ELb0ELb1ELb1ELb0ELb0ELb0ELb1ELb1ELb0ELb1ELb0ELb0EEENS1_21CollectiveEpilogueFwdINS6_IJSA_NS7_ILi256EEESB_EEES9_SE_SG_Li256ELb0ELb1ELb0ELb0EEENS1_30DynamicPersistentTileSchedulerILi256ELi128ELb0ELb1ELb1EEEEEEEEEvNT_6ParamsE)
        .other          _ZN7cutlass13device_kernelIN5flash11enable_sm90INS1_16FlashAttnFwdSm90INS1_25CollectiveMainloopFwdSm90ILi2EN4cute5tupleIJNS5_1CILi1EEES8_S8_EEENS6_IJNS7_ILi128EEENS7_ILi96EEENS7_ILi64EEEEEELi256ENS_6half_tEfNS_4arch4Sm90ELb0ELb1ELb1ELb0ELb0ELb0ELb1ELb1ELb0ELb1ELb0ELb0EEENS1_21CollectiveEpilogueFwdINS6_IJSA_NS7_ILi256EEESB_EEES9_SE_SG_Li256ELb0ELb1ELb0ELb0EEENS1_30DynamicPersistentTileSchedulerILi256ELi128ELb0ELb1ELb1EEEEEEEEEvNT_6ParamsE,@"STO_CUDA_ENTRY STV_DEFAULT"
_ZN7cutlass13device_kernelIN5flash11enable_sm90INS1_16FlashAttnFwdSm90INS1_25CollectiveMainloopFwdSm90ILi2EN4cute5tupleIJNS5_1CILi1EEES8_S8_EEENS6_IJNS7_ILi128EEENS7_ILi96EEENS7_ILi64EEEEEELi256ENS_6half_tEfNS_4arch4Sm90ELb0ELb1ELb1ELb0ELb0ELb0ELb1ELb1ELb0ELb1ELb0ELb0EEENS1_21CollectiveEpilogueFwdINS6_IJSA_NS7_ILi256EEESB_EEES9_SE_SG_Li256ELb0ELb1ELb0ELb0EEENS1_30DynamicPersistentTileSchedulerILi256ELi128ELb0ELb1ELb1EEEEEEEEEvNT_6ParamsE:
[----:B------:R-:W-:Y:S01]  /*0000*/  LDC R1, c[0x0][0x37c] ;  /* 0x0000df00ff017b82 */ /* 0x000fe20000000800 */
[----:B------:R-:W-:Y:S05]  /*0010*/  EXIT ;  /* 0x000000000000794d */ /* 0x000fea0003800000 */
.L_x_7:
        /* <DEDUP_REMOVED lines=14> */
.L_x_25:


//--------------------- .text._ZN7cutlass13device_kernelIN5flash11enable_sm90INS1_16FlashAttnFwdSm90INS1_25CollectiveMainloopFwdSm90ILi2EN4cute5tupleIJNS5_1CILi1EEES8_S8_EEENS6_IJNS7_ILi128EEENS7_ILi96EEENS7_ILi64EEEEEELi256ENS_6half_tEfNS_4arch4Sm90ELb0ELb1ELb1ELb1ELb0ELb0ELb0ELb1ELb0ELb1ELb0ELb0EEENS1_21CollectiveEpilogueFwdINS6_IJSA_NS7_ILi256EEESB_EEES9_SE_SG_Li256ELb1ELb1ELb0ELb0EEENS1_36VarlenDynamicPersistentTileSchedulerILi128ELi96ELi256ELi128ELb0ELb1ELb1ELb1ELb0ELb1EEEEEEEEEvNT_6ParamsE --------------------------
	.section	.text._ZN7cutlass13device_kernelIN5flash11enable_sm90INS1_16FlashAttnFwdSm90INS1_25CollectiveMainloopFwdSm90ILi2EN4cute5tupleIJNS5_1CILi1EEES8_S8_EEENS6_IJNS7_ILi128EEENS7_ILi96EEENS7_ILi64EEEEEELi256ENS_6half_tEfNS_4arch4Sm90ELb0ELb1ELb1ELb1ELb0ELb0ELb0ELb1ELb0ELb1ELb0ELb0EEENS1_21CollectiveEpilogueFwdINS6_IJSA_NS7_ILi256EEESB_EEES9_SE_SG_Li256ELb1ELb1ELb0ELb0EEENS1_36VarlenDynamicPersistentTileSchedulerILi128ELi96ELi256ELi128ELb0ELb1ELb1ELb1ELb0ELb1EEEEEEEEEvNT_6ParamsE,"ax",@progbits
	.align	128
.text._ZN7cutlass13device_kernelIN5flash11enable_sm90INS1_16FlashAttnFwdSm90INS1_25CollectiveMainloopFwdSm90ILi2EN4cute5tupleIJNS5_1CILi1EEES8_S8_EEENS6_IJNS7_ILi128EEENS7_ILi96EEENS7_ILi64EEEEEELi256ENS_6half_tEfNS_4arch4Sm90ELb0ELb1ELb1ELb1ELb0ELb0ELb0ELb1ELb0ELb1ELb0ELb0EEENS1_21CollectiveEpilogueFwdINS6_IJSA_NS7_ILi256EEESB_EEES9_SE_SG_Li256ELb1ELb1ELb0ELb0EEENS1_36VarlenDynamicPersistentTileSchedulerILi128ELi96ELi256ELi128ELb0ELb1ELb1ELb1ELb0ELb1EEEEEEEEEvNT_6ParamsE:
        .type           _ZN7cutlass13device_kernelIN5flash11enable_sm90INS1_16FlashAttnFwdSm90INS1_25CollectiveMainloopFwdSm90ILi2EN4cute5tupleIJNS5_1CILi1EEES8_S8_EEENS6_IJNS7_ILi128EEENS7_ILi96EEENS7_ILi64EEEEEELi256ENS_6half_tEfNS_4arch4Sm90ELb0ELb1ELb1ELb1ELb0ELb0ELb0ELb1ELb0ELb1ELb0ELb0EEENS1_21CollectiveEpilogueFwdINS6_IJSA_NS7_ILi256EEESB_EEES9_SE_SG_Li256ELb1ELb1ELb0ELb0EEENS1_36VarlenDynamicPersistentTileSchedulerILi128ELi96ELi256ELi128ELb0ELb1ELb1ELb1ELb0ELb1EEEEEEEEEvNT_6ParamsE,@function
        .size           _ZN7cutlass13device_kernelIN5flash11enable_sm90INS1_16FlashAttnFwdSm90INS1_25CollectiveMainloopFwdSm90ILi2EN4cute5tupleIJNS5_1CILi1EEES8_S8_EEENS6_IJNS7_ILi128EEENS7_ILi96EEENS7_ILi64EEEEEELi256ENS_6half_tEfNS_4arch4Sm90ELb0ELb1ELb1ELb1ELb0ELb0ELb0ELb1ELb0ELb1ELb0ELb0EEENS1_21CollectiveEpilogueFwdINS6_IJSA_NS7_ILi256EEESB_EEES9_SE_SG_Li256ELb1ELb1ELb0ELb0EEENS1_36VarlenDynamicPersistentTileSchedulerILi128ELi96ELi256ELi128ELb0ELb1ELb1ELb1ELb0ELb1EEEEEEEEEvNT_6ParamsE,(.L_x_26 - _ZN7cutlass13device_kernelIN5flash11enable_sm90INS1_16FlashAttnFwdSm90INS1_25CollectiveMainloopFwdSm90ILi2EN4cute5tupleIJNS5_1CILi1EEES8_S8_EEENS6_IJNS7_ILi128EEENS7_ILi96EEENS7_ILi64EEEEEELi256ENS_6half_tEfNS_4arch4Sm90ELb0ELb1ELb1ELb1ELb0ELb0ELb0ELb1ELb0ELb1ELb0ELb0EEENS1_21CollectiveEpilogueFwdINS6_IJSA_NS7_ILi256EEESB_EEES9_SE_SG_Li256ELb1ELb1ELb0ELb0EEENS1_36VarlenDynamicPersistentTileSchedulerILi128ELi96ELi256ELi128ELb0ELb1ELb1ELb1ELb0ELb1EEEEEEEEEvNT_6ParamsE)
        .other          _ZN7cutlass13device_kernelIN5flash11enable_sm90INS1_16FlashAttnFwdSm90INS1_25CollectiveMainloopFwdSm90ILi2EN4cute5tupleIJNS5_1CILi1EEES8_S8_EEENS6_IJNS7_ILi128EEENS7_ILi96EEENS7_ILi64EEEEEELi256ENS_6half_tEfNS_4arch4Sm90ELb0ELb1ELb1ELb1ELb0ELb0ELb0ELb1ELb0ELb1ELb0ELb0EEENS1_21CollectiveEpilogueFwdINS6_IJSA_NS7_ILi256EEESB_EEES9_SE_SG_Li256ELb1ELb1ELb0ELb0EEENS1_36VarlenDynamicPersistentTileSchedulerILi128ELi96ELi256ELi128ELb0ELb1ELb1ELb1ELb0ELb1EEEEEEEEEvNT_6ParamsE,@"STO_CUDA_ENTRY STV_DEFAULT"
_ZN7cutlass13device_kernelIN5flash11enable_sm90INS1_16FlashAttnFwdSm90INS1_25CollectiveMainloopFwdSm90ILi2EN4cute5tupleIJNS5_1CILi1EEES8_S8_EEENS6_IJNS7_ILi128EEENS7_ILi96EEENS7_ILi64EEEEEELi256ENS_6half_tEfNS_4arch4Sm90ELb0ELb1ELb1ELb1ELb0ELb0ELb0ELb1ELb0ELb1ELb0ELb0EEENS1_21CollectiveEpilogueFwdINS6_IJSA_NS7_ILi256EEESB_EEES9_SE_SG_Li256ELb1ELb1ELb0ELb0EEENS1_36VarlenDynamicPersistentTileSchedulerILi128ELi96ELi256ELi128ELb0ELb1ELb1ELb1ELb0ELb1EEEEEEEEEvNT_6ParamsE:
[----:B------:R-:W-:Y:S01]  /*0000*/  LDC R1, c[0x0][0x37c] ;  /* 0x0000df00ff017b82 */ /* 0x000fe20000000800 */
[----:B------:R-:W-:Y:S05]  /*0010*/  EXIT ;  /* 0x000000000000794d */ /* 0x000fea0003800000 */
.L_x_8:
        /* <DEDUP_REMOVED lines=14> */
.L_x_26:


//--------------------- .text._ZN7cutlass13device_kernelIN5flash11enable_sm90INS1_16FlashAttnFwdSm90INS1_25CollectiveMainloopFwdSm90ILi2EN4cute5tupleIJNS5_1CILi1EEES8_S8_EEENS6_IJNS7_ILi128EEENS7_ILi96EEENS7_ILi64EEEEEELi256ENS_6half_tEfNS_4arch4Sm90ELb0ELb1ELb1ELb1ELb0ELb1ELb0ELb1ELb0ELb1ELb0ELb0EEENS1_21CollectiveEpilogueFwdINS6_IJSA_NS7_ILi256EEESB_EEES9_SE_SG_Li256ELb1ELb1ELb0ELb0EEENS1_36VarlenDynamicPersistentTileSchedulerILi128ELi96ELi256ELi128ELb0ELb1ELb1ELb1ELb0ELb1EEEEEEEEEvNT_6ParamsE --------------------------
	.section	.text._ZN7cutlass13device_kernelIN5flash11enable_sm90INS1_16FlashAttnFwdSm90INS1_25CollectiveMainloopFwdSm90ILi2EN4cute5tupleIJNS5_1CILi1EEES8_S8_EEENS6_IJNS7_ILi128EEENS7_ILi96EEENS7_ILi64EEEEEELi256ENS_6half_tEfNS_4arch4Sm90ELb0ELb1ELb1ELb1ELb0ELb1ELb0ELb1ELb0ELb1ELb0ELb0EEENS1_21CollectiveEpilogueFwdINS6_IJSA_NS7_ILi256EEESB_EEES9_SE_SG_Li256ELb1ELb1ELb0ELb0EEENS1_36VarlenDynamicPersistentTileSchedulerILi128ELi96ELi256ELi128ELb0ELb1ELb1ELb1ELb0ELb1EEEEEEEEEvNT_6ParamsE,"ax",@progbits
	.align	128
.text._ZN7cutlass13device_kernelIN5flash11enable_sm90INS1_16FlashAttnFwdSm90INS1_25CollectiveMainloopFwdSm90ILi2EN4cute5tupleIJNS5_1CILi1EEES8_S8_EEENS6_IJNS7_ILi128EEENS7_ILi96EEENS7_ILi64EEEEEELi256ENS_6half_tEfNS_4arch4Sm90ELb0ELb1ELb1ELb1ELb0ELb1ELb0ELb1ELb0ELb1ELb0ELb0EEENS1_21CollectiveEpilogueFwdINS6_IJSA_NS7_ILi256EEESB_EEES9_SE_SG_Li256ELb1ELb1ELb0ELb0EEENS1_36VarlenDynamicPersistentTileSchedulerILi128ELi96ELi256ELi128ELb0ELb1ELb1ELb1ELb0ELb1EEEEEEEEEvNT_6ParamsE:
        .type           _ZN7cutlass13device_kernelIN5flash11enable_sm90INS1_16FlashAttnFwdSm90INS1_25CollectiveMainloopFwdSm90ILi2EN4cute5tupleIJNS5_1CILi1EEES8_S8_EEENS6_IJNS7_ILi128EEENS7_ILi96EEENS7_ILi64EEEEEELi256ENS_6half_tEfNS_4arch4Sm90ELb0ELb1ELb1ELb1ELb0ELb1ELb0ELb1ELb0ELb1ELb0ELb0EEENS1_21CollectiveEpilogueFwdINS6_IJSA_NS7_ILi256EEESB_EEES9_SE_SG_Li256ELb1ELb1ELb0ELb0EEENS1_36VarlenDynamicPersistentTileSchedulerILi128ELi96ELi256ELi128ELb0ELb1ELb1ELb1ELb0ELb1EEEEEEEEEvNT_6ParamsE,@function
        .size           _ZN7cutlass13device_kernelIN5flash11enable_sm90INS1_16FlashAttnFwdSm90INS1_25CollectiveMainloopFwdSm90ILi2EN4cute5tupleIJNS5_1CILi1EEES8_S8_EEENS6_IJNS7_ILi128EEENS7_ILi96EEENS7_ILi64EEEEEELi256ENS_6half_tEfNS_4arch4Sm90ELb0ELb1ELb1ELb1ELb0ELb1ELb0ELb1ELb0ELb1ELb0ELb0EEENS1_21CollectiveEpilogueFwdINS6_IJSA_NS7_ILi256EEESB_EEES9_SE_SG_Li256ELb1ELb1ELb0ELb0EEENS1_36VarlenDynamicPersistentTileSchedulerILi128ELi96ELi256ELi128ELb0ELb1ELb1ELb1ELb0ELb1EEEEEEEEEvNT_6ParamsE,(.L_x_27 - _ZN7cutlass13device_kernelIN5flash11enable_sm90INS1_16FlashAttnFwdSm90INS1_25CollectiveMainloopFwdSm90ILi2EN4cute5tupleIJNS5_1CILi1EEES8_S8_EEENS6_IJNS7_ILi128EEENS7_ILi96EEENS7_ILi64EEEEEELi256ENS_6half_tEfNS_4arch4Sm90ELb0ELb1ELb1ELb1ELb0ELb1ELb0ELb1ELb0ELb1ELb0ELb0EEENS1_21CollectiveEpilogueFwdINS6_IJSA_NS7_ILi256EEESB_EEES9_SE_SG_Li256ELb1ELb1ELb0ELb0EEENS1_36VarlenDynamicPersistentTileSchedulerILi128ELi96ELi256ELi128ELb0ELb1ELb1ELb1ELb0ELb1EEEEEEEEEvNT_6ParamsE)
        .other          _ZN7cutlass13device_kernelIN5flash11enable_sm90INS1_16FlashAttnFwdSm90INS1_25CollectiveMainloopFwdSm90ILi2EN4cute5tupleIJNS5_1CILi1EEES8_S8_EEENS6_IJNS7_ILi128EEENS7_ILi96EEENS7_ILi64EEEEEELi256ENS_6half_tEfNS_4arch4Sm90ELb0ELb1ELb1ELb1ELb0ELb1ELb0ELb1ELb0ELb1ELb0ELb0EEENS1_21CollectiveEpilogueFwdINS6_IJSA_NS7_ILi256EEESB_EEES9_SE_SG_Li256ELb1ELb1ELb0ELb0EEENS1_36VarlenDynamicPersistentTileSchedulerILi128ELi96ELi256ELi128ELb0ELb1ELb1ELb1ELb0ELb1EEEEEEEEEvNT_6ParamsE,@"STO_CUDA_ENTRY STV_DEFAULT"
_ZN7cutlass13device_kernelIN5flash11enable_sm90INS1_16FlashAttnFwdSm90INS1_25CollectiveMainloopFwdSm90ILi2EN4cute5tupleIJNS5_1CILi1EEES8_S8_EEENS6_IJNS7_ILi128EEENS7_ILi96EEENS7_ILi64EEEEEELi256ENS_6half_tEfNS_4arch4Sm90ELb0ELb1ELb1ELb1ELb0ELb1ELb0ELb1ELb0ELb1ELb0ELb0EEENS1_21CollectiveEpilogueFwdINS6_IJSA_NS7_ILi256EEESB_EEES9_SE_SG_Li256ELb1ELb1ELb0ELb0EEENS1_36VarlenDynamicPersistentTileSchedulerILi128ELi96ELi256ELi128ELb0ELb1ELb1ELb1ELb0ELb1EEEEEEEEEvNT_6ParamsE:
[----:B------:R-:W-:Y:S01]  /*0000*/  LDC R1, c[0x0][0x37c] ;  /* 0x0000df00ff017b82 */ /* 0x000fe20000000800 */
[----:B------:R-:W-:Y:S05]  /*0010*/  EXIT ;  /* 0x000000000000794d */ /* 0x000fea0003800000 */
.L_x_9:
        /* <DEDUP_REMOVED lines=14> */
.L_x_27:


//--------------------- .text._ZN7cutlass13device_kernelIN5flash11enable_sm90INS1_16FlashAttnFwdSm90INS1_25CollectiveMainloopFwdSm90ILi2EN4cute5tupleIJNS5_1CILi1EEES8_S8_EEENS6_IJNS7_ILi128EEENS7_ILi96EEENS7_ILi64EEEEEELi256ENS_6half_tEfNS_4arch4Sm90ELb0ELb1ELb1ELb1ELb0ELb0ELb1ELb1ELb0ELb1ELb0ELb0EEENS1_21CollectiveEpilogueFwdINS6_IJSA_NS7_ILi256EEESB_EEES9_SE_SG_Li256ELb1ELb1ELb0ELb0EEENS1_36VarlenDynamicPersistentTileSchedulerILi128ELi96ELi256ELi128ELb0ELb1ELb1ELb1ELb0ELb1EEEEEEEEEvNT_6ParamsE --------------------------
	.section	.text._ZN7cutlass13device_kernelIN5flash11enable_sm90INS1_16FlashAttnFwdSm90INS1_25CollectiveMainloopFwdSm90ILi2EN4cute5tupleIJNS5_1CILi1EEES8_S8_EEENS6_IJNS7_ILi128EEENS7_ILi96EEENS7_ILi64EEEEEELi256ENS_6half_tEfNS_4arch4Sm90ELb0ELb1ELb1ELb1ELb0ELb0ELb1ELb1ELb0ELb1ELb0ELb0EEENS1_21CollectiveEpilogueFwdINS6_IJSA_NS7_ILi256EEESB_EEES9_SE_SG_Li256ELb1ELb1ELb0ELb0EEENS1_36VarlenDynamicPersistentTileSchedulerILi128ELi96ELi256ELi128ELb0ELb1ELb1ELb1ELb0ELb1EEEEEEEEEvNT_6ParamsE,"ax",@progbits
	.align	128
.text._ZN7cutlass13device_kernelIN5flash11enable_sm90INS1_16FlashAttnFwdSm90INS1_25CollectiveMainloopFwdSm90ILi2EN4cute5tupleIJNS5_1CILi1EEES8_S8_EEENS6_IJNS7_ILi128EEENS7_ILi96EEENS7_ILi64EEEEEELi256ENS_6half_tEfNS_4arch4Sm90ELb0ELb1ELb1ELb1ELb0ELb0ELb1ELb1ELb0ELb1ELb0ELb0EEENS1_21CollectiveEpilogueFwdINS6_IJSA_NS7_ILi256EEESB_EEES9_SE_SG_Li256ELb1ELb1ELb0ELb0EEENS1_36VarlenDynamicPersistentTileSchedulerILi128ELi96ELi256ELi128ELb0ELb1ELb1ELb1ELb0ELb1EEEEEEEEEvNT_6ParamsE:
        .type           _ZN7cutlass13device_kernelIN5flash11enable_sm90INS1_16FlashAttnFwdSm90INS1_25CollectiveMainloopFwdSm90ILi2EN4cute5tupleIJNS5_1CILi1EEES8_S8_EEENS6_IJNS7_ILi128EEENS7_ILi96EEENS7_ILi64EEEEEELi256ENS_6half_tEfNS_4arch4Sm90ELb0ELb1ELb1ELb1ELb0ELb0ELb1ELb1ELb0ELb1ELb0ELb0EEENS1_21CollectiveEpilogueFwdINS6_IJSA_NS7_ILi256EEESB_EEES9_SE_SG_Li256ELb1ELb1ELb0ELb0EEENS1_36VarlenDynamicPersistentTileSchedulerILi128ELi96ELi256ELi128ELb0ELb1ELb1ELb1ELb0ELb1EEEEEEEEEvNT_6ParamsE,@function
        .size           _ZN7cutlass13device_kernelIN5flash11enable_sm90INS1_16FlashAttnFwdSm90INS1_25CollectiveMainloopFwdSm90ILi2EN4cute5tupleIJNS5_1CILi1EEES8_S8_EEENS6_IJNS7_ILi128EEENS7_ILi96EEENS7_ILi64EEEEEELi256ENS_6half_tEfNS_4arch4Sm90ELb0ELb1ELb1ELb1ELb0ELb0ELb1ELb1ELb0ELb1ELb0ELb0EEENS1_21CollectiveEpilogueFwdINS6_IJSA_NS7_ILi256EEESB_EEES9_SE_SG_Li256ELb1ELb1ELb0ELb0EEENS1_36VarlenDynamicPersistentTileSchedulerILi128ELi96ELi256ELi128ELb0ELb1ELb1ELb1ELb0ELb1EEEEEEEEEvNT_6ParamsE,(.L_x_28 - _ZN7cutlass13device_kernelIN5flash11enable_sm90INS1_16FlashAttnFwdSm90INS1_25CollectiveMainloopFwdSm90ILi2EN4cute5tupleIJNS5_1CILi1EEES8_S8_EEENS6_IJNS7_ILi128EEENS7_ILi96EEENS7_ILi64EEEEEELi256ENS_6half_tEfNS_4arch4Sm90ELb0ELb1ELb1ELb1ELb0ELb0ELb1ELb1ELb0ELb1ELb0ELb0EEENS1_21CollectiveEpilogueFwdINS6_IJSA_NS7_ILi256EEESB_EEES9_SE_SG_Li256ELb1ELb1ELb0ELb0EEENS1_36VarlenDynamicPersistentTileSchedulerILi128ELi96ELi256ELi128ELb0ELb1ELb1ELb1ELb0ELb1EEEEEEEEEvNT_6ParamsE)
        .other          _ZN7cutlass13device_kernelIN5flash11enable_sm90INS1_16FlashAttnFwdSm90INS1_25CollectiveMainloopFwdSm90ILi2EN4cute5tupleIJNS5_1CILi1EEES8_S8_EEENS6_IJNS7_ILi128EEENS7_ILi96EEENS7_ILi64EEEEEELi256ENS_6half_tEfNS_4arch4Sm90ELb0ELb1ELb1ELb1ELb0ELb0ELb1ELb1ELb0ELb1ELb0ELb0EEENS1_21CollectiveEpilogueFwdINS6_IJSA_NS7_ILi256EEESB_EEES9_SE_SG_Li256ELb1ELb1ELb0ELb0EEENS1_36VarlenDynamicPersistentTileSchedulerILi128ELi96ELi256ELi128ELb0ELb1ELb1ELb1ELb0ELb1EEEEEEEEEvNT_6ParamsE,@"STO_CUDA_ENTRY STV_DEFAULT"
_ZN7cutlass13device_kernelIN5flash11enable_sm90INS1_16FlashAttnFwdSm90INS1_25CollectiveMainloopFwdSm90ILi2EN4cute5tupleIJNS5_1CILi1EEES8_S8_EEENS6_IJNS7_ILi128EEENS7_ILi96EEENS7_ILi64EEEEEELi256ENS_6half_tEfNS_4arch4Sm90ELb0ELb1ELb1ELb1ELb0ELb0ELb1ELb1ELb0ELb1ELb0ELb0EEENS1_21CollectiveEpilogueFwdINS6_IJSA_NS7_ILi256EEESB_EEES9_SE_SG_Li256ELb1ELb1ELb0ELb0EEENS1_36VarlenDynamicPersistentTileSchedulerILi128ELi96ELi256ELi128ELb0ELb1ELb1ELb1ELb0ELb1EEEEEEEEEvNT_6ParamsE:
[----:B------:R-:W-:Y:S01]  /*0000*/  LDC R1, c[0x0][0x37c] ;  /* 0x0000df00ff017b82 */ /* 0x000fe20000000800 */
[----:B------:R-:W-:Y:S05]  /*0010*/  EXIT ;  /* 0x000000000000794d */ /* 0x000fea0003800000 */
.L_x_10:
        /* <DEDUP_REMOVED lines=14> */
.L_x_28:


//--------------------- .text._ZN7cutlass13device_kernelIN5flash11enable_sm90INS1_16FlashAttnFwdSm90INS1_25CollectiveMainloopFwdSm90ILi2EN4cute5tupleIJNS5_1CILi1EEES8_S8_EEENS6_IJNS7_ILi128EEENS7_ILi96EEENS7_ILi64EEEEEELi256ENS_6half_tEfNS_4arch4Sm90ELb0ELb1ELb1ELb1ELb0ELb1ELb1ELb1ELb0ELb1ELb0ELb0EEENS1_21CollectiveEpilogueFwdINS6_IJSA_NS7_ILi256EEESB_EEES9_SE_SG_Li256ELb1ELb1ELb0ELb0EEENS1_36VarlenDynamicPersistentTileSchedulerILi128ELi96ELi256ELi128ELb0ELb1ELb1ELb1ELb0ELb1EEEEEEEEEvNT_6ParamsE --------------------------
	.section	.text._ZN7cutlass13device_kernelIN5flash11enable_sm90INS1_16FlashAttnFwdSm90INS1_25CollectiveMainloopFwdSm90ILi2EN4cute5tupleIJNS5_1CILi1EEES8_S8_EEENS6_IJNS7_ILi128EEENS7_ILi96EEENS7_ILi64EEEEEELi256ENS_6half_tEfNS_4arch4Sm90ELb0ELb1ELb1ELb1ELb0ELb1ELb1ELb1ELb0ELb1ELb0ELb0EEENS1_21CollectiveEpilogueFwdINS6_IJSA_NS7_ILi256EEESB_EEES9_SE_SG_Li256ELb1ELb1ELb0ELb0EEENS1_36VarlenDynamicPersistentTileSchedulerILi128ELi96ELi256ELi128ELb0ELb1ELb1ELb1ELb0ELb1EEEEEEEEEvNT_6ParamsE,"ax",@progbits
	.align	128
.text._ZN7cutlass13device_kernelIN5flash11enable_sm90INS1_16FlashAttnFwdSm90INS1_25CollectiveMainloopFwdSm90ILi2EN4cute5tupleIJNS5_1CILi1EEES8_S8_EEENS6_IJNS7_ILi128EEENS7_ILi96EEENS7_ILi64EEEEEELi256ENS_6half_tEfNS_4arch4Sm90ELb0ELb1ELb1ELb1ELb0ELb1ELb1ELb1ELb0ELb1ELb0ELb0EEENS1_21CollectiveEpilogueFwdINS6_IJSA_NS7_ILi256EEESB_EEES9_SE_SG_Li256ELb1ELb1ELb0ELb0EEENS1_36VarlenDynamicPersistentTileSchedulerILi128ELi96ELi256ELi128ELb0ELb1ELb1ELb1ELb0ELb1EEEEEEEEEvNT_6ParamsE:
        .type           _ZN7cutlass13device_kernelIN5flash11enable_sm90INS1_16FlashAttnFwdSm90INS1_25CollectiveMainloopFwdSm90ILi2EN4cute5tupleIJNS5_1CILi1EEES8_S8_EEENS6_IJNS7_ILi128EEENS7_ILi96EEENS7_ILi64EEEEEELi256ENS_6half_tEfNS_4arch4Sm90ELb0ELb1ELb1ELb1ELb0ELb1ELb1ELb1ELb0ELb1ELb0ELb0EEENS1_21CollectiveEpilogueFwdINS6_IJSA_NS7_ILi256EEESB_EEES9_SE_SG_Li256ELb1ELb1ELb0ELb0EEENS1_36VarlenDynamicPersistentTileSchedulerILi128ELi96ELi256ELi128ELb0ELb1ELb1ELb1ELb0ELb1EEEEEEEEEvNT_6ParamsE,@function
        .size           _ZN7cutlass13device_kernelIN5flash11enable_sm90INS1_16FlashAttnFwdSm90INS1_25CollectiveMainloopFwdSm90ILi2EN4cute5tupleIJNS5_1CILi1EEES8_S8_EEENS6_IJNS7_ILi128EEENS7_ILi96EEENS7_ILi64EEEEEELi256ENS_6half_tEfNS_4arch4Sm90ELb0ELb1ELb1ELb1ELb0ELb1ELb1ELb1ELb0ELb1ELb0ELb0EEENS1_21CollectiveEpilogueFwdINS6_IJSA_NS7_ILi256EEESB_EEES9_SE_SG_Li256ELb1ELb1ELb0ELb0EEENS1_36VarlenDynamicPersistentTileSchedulerILi128ELi96ELi256ELi128ELb0ELb1ELb1ELb1ELb0ELb1EEEEEEEEEvNT_6ParamsE,(.L_x_29 - _ZN7cutlass13device_kernelIN5flash11enable_sm90INS1_16FlashAttnFwdSm90INS1_25CollectiveMainloopFwdSm90ILi2EN4cute5tupleIJNS5_1CILi1EEES8_S8_EEENS6_IJNS7_ILi128EEENS7_ILi96EEENS7_ILi64EEEEEELi256ENS_6half_tEfNS_4arch4Sm90ELb0ELb1ELb1ELb1ELb0ELb1ELb1ELb1ELb0ELb1ELb0ELb0EEENS1_21CollectiveEpilogueFwdINS6_IJSA_NS7_ILi256EEESB_EEES9_SE_SG_Li256ELb1ELb1ELb0ELb0EEENS1_36VarlenDynamicPersistentTileSchedulerILi128ELi96ELi256ELi128ELb0ELb1ELb1ELb1ELb0ELb1EEEEEEEEEvNT_6ParamsE)
        .other          _ZN7cutlass13device_kernelIN5flash11enable_sm90INS1_16FlashAttnFwdSm90INS1_25CollectiveMainloopFwdSm90ILi2EN4cute5tupleIJNS5_1CILi1EEES8_S8_EEENS6_IJNS7_ILi128EEENS7_ILi96EEENS7_ILi64EEEEEELi256ENS_6half_tEfNS_4arch4Sm90ELb0ELb1ELb1ELb1ELb0ELb1ELb1ELb1ELb0ELb1ELb0ELb0EEENS1_21CollectiveEpilogueFwdINS6_IJSA_NS7_ILi256EEESB_EEES9_SE_SG_Li256ELb1ELb1ELb0ELb0EEENS1_36VarlenDynamicPersistentTileSchedulerILi128ELi96ELi256ELi128ELb0ELb1ELb1ELb1ELb0ELb1EEEEEEEEEvNT_6ParamsE,@"STO_CUDA_ENTRY STV_DEFAULT"
_ZN7cutlass13device_kernelIN5flash11enable_sm90INS1_16FlashAttnFwdSm90INS1_25CollectiveMainloopFwdSm90ILi2EN4cute5tupleIJNS5_1CILi1EEES8_S8_EEENS6_IJNS7_ILi128EEENS7_ILi96EEENS7_ILi64EEEEEELi256ENS_6half_tEfNS_4arch4Sm90ELb0ELb1ELb1ELb1ELb0ELb1ELb1ELb1ELb0ELb1ELb0ELb0EEENS1_21CollectiveEpilogueFwdINS6_IJSA_NS7_ILi256EEESB_EEES9_SE_SG_Li256ELb1ELb1ELb0ELb0EEENS1_36VarlenDynamicPersistentTileSchedulerILi128ELi96ELi256ELi128ELb0ELb1ELb1ELb1ELb0ELb1EEEEEEEEEvNT_6ParamsE:
[----:B------:R-:W-:Y:S01]  /*0000*/  LDC R1, c[0x0][0x37c] ;  /* 0x0000df00ff017b82 */ /* 0x000fe20000000800 */
[----:B------:R-:W-:Y:S05]  /*0010*/  EXIT ;  /* 0x000000000000794d */ /* 0x000fea0003800000 */
.L_x_11:
        /* <DEDUP_REMOVED lines=14> */
.L_x_29:


//--------------------- .text._ZN7cutlass13device_kernelIN5flash11enable_sm90INS1_16FlashAttnFwdSm90INS1_25CollectiveMainloopFwdSm90ILi2EN4cute5tupleIJNS5_1CILi1EEES8_S8_EEENS6_IJNS7_ILi128EEENS7_ILi96EEENS7_ILi64EEEEEELi256ENS_6half_tEfNS_4arch4Sm90ELb1ELb0ELb1ELb0ELb0ELb0ELb0ELb1ELb0ELb1ELb0ELb0EEENS1_21CollectiveEpilogueFwdINS6_IJSA_NS7_ILi256EEESB_EEES9_SE_SG_Li256ELb0ELb1ELb0ELb0EEENS1_30DynamicPersistentTileSchedulerILi256ELi128ELb0ELb1ELb1EEEEEEEEEvNT_6ParamsE --------------------------
	.section	.text._ZN7cutlass13device_kernelIN5flash11enable_sm90INS1_16FlashAttnFwdSm90INS1_25CollectiveMainloopFwdSm90ILi2EN4cute5tupleIJNS5_1CILi1EEES8_S8_EEENS6_IJNS7_ILi128EEENS7_ILi96EEENS7_ILi64EEEEEELi256ENS_6half_tEfNS_4arch4Sm90ELb1ELb0ELb1ELb0ELb0ELb0ELb0ELb1ELb0ELb1ELb0ELb0EEENS1_21CollectiveEpilogueFwdINS6_IJSA_NS7_ILi256EEESB_EEES9_SE_SG_Li256ELb0ELb1ELb0ELb0EEENS1_30DynamicPersistentTileSchedulerILi256ELi128ELb0ELb1ELb1EEEEEEEEEvNT_6ParamsE,"ax",@progbits
	.align	128
.text._ZN7cutlass13device_kernelIN5flash11enable_sm90INS1_16FlashAttnFwdSm90INS1_25CollectiveMainloopFwdSm90ILi2EN4cute5tupleIJNS5_1CILi1EEES8_S8_EEENS6_IJNS7_ILi128EEENS7_ILi96EEENS7_ILi64EEEEEELi256ENS_6half_tEfNS_4arch4Sm90ELb1ELb0ELb1ELb0ELb0ELb0ELb0ELb1ELb0ELb1ELb0ELb0EEENS1_21CollectiveEpilogueFwdINS6_IJSA_NS7_ILi256EEESB_EEES9_SE_SG_Li256ELb0ELb1ELb0ELb0EEENS1_30DynamicPersistentTileSchedulerILi256ELi128ELb0ELb1ELb1EEEEEEEEEvNT_6ParamsE:
        .type           _ZN7cutlass13device_kernelIN5flash11enable_sm90INS1_16FlashAttnFwdSm90INS1_25CollectiveMainloopFwdSm90ILi2EN4cute5tupleIJNS5_1CILi1EEES8_S8_EEENS6_IJNS7_ILi128EEENS7_ILi96EEENS7_ILi64EEEEEELi256ENS_6half_tEfNS_4arch4Sm90ELb1ELb0ELb1ELb0ELb0ELb0ELb0ELb1ELb0ELb1ELb0ELb0EEENS1_21CollectiveEpilogueFwdINS6_IJSA_NS7_ILi256EEESB_EEES9_SE_SG_Li256ELb0ELb1ELb0ELb0EEENS1_30DynamicPersistentTileSchedulerILi256ELi128ELb0ELb1ELb1EEEEEEEEEvNT_6ParamsE,@function
        .size           _ZN7cutlass13device_kernelIN5flash11enable_sm90INS1_16FlashAttnFwdSm90INS1_25CollectiveMainloopFwdSm90ILi2EN4cute5tupleIJNS5_1CILi1EEES8_S8_EEENS6_IJNS7_ILi128EEENS7_ILi96EEENS7_ILi64EEEEEELi256ENS_6half_tEfNS_4arch4Sm90ELb1ELb0ELb1ELb0ELb0ELb0ELb0ELb1ELb0ELb1ELb0ELb0EEENS1_21CollectiveEpilogueFwdINS6_IJSA_NS7_ILi256EEESB_EEES9_SE_SG_Li256ELb0ELb1ELb0ELb0EEENS1_30DynamicPersistentTileSchedulerILi256ELi128ELb0ELb1ELb1EEEEEEEEEvNT_6ParamsE,(.L_x_30 - _ZN7cutlass13device_kernelIN5flash11enable_sm90INS1_16FlashAttnFwdSm90INS1_25CollectiveMainloopFwdSm90ILi2EN4cute5tupleIJNS5_1CILi1EEES8_S8_EEENS6_IJNS7_ILi128EEENS7_ILi96EEENS7_ILi64EEEEEELi256ENS_6half_tEfNS_4arch4Sm90ELb1ELb0ELb1ELb0ELb0ELb0ELb0ELb1ELb0ELb1ELb0ELb0EEENS1_21CollectiveEpilogueFwdINS6_IJSA_NS7_ILi256EEESB_EEES9_SE_SG_Li256ELb0ELb1ELb0ELb0EEENS1_30DynamicPersistentTileSchedulerILi256ELi128ELb0ELb1ELb1EEEEEEEEEvNT_6ParamsE)
        .other          _ZN7cutlass13device_kernelIN5flash11enable_sm90INS1_16FlashAttnFwdSm90INS1_25CollectiveMainloopFwdSm90ILi2EN4cute5tupleIJNS5_1CILi1EEES8_S8_EEENS6_IJNS7_ILi128EEENS7_ILi96EEENS7_ILi64EEEEEELi256ENS_6half_tEfNS_4arch4Sm90ELb1ELb0ELb1ELb0ELb0ELb0ELb0ELb1ELb0ELb1ELb0ELb0EEENS1_21CollectiveEpilogueFwdINS6_IJSA_NS7_ILi256EEESB_EEES9_SE_SG_Li256ELb0ELb1ELb0ELb0EEENS1_30DynamicPersistentTileSchedulerILi256ELi128ELb0ELb1ELb1EEEEEEEEEvNT_6ParamsE,@"STO_CUDA_ENTRY STV_DEFAULT"
_ZN7cutlass13device_kernelIN5flash11enable_sm90INS1_16FlashAttnFwdSm90INS1_25CollectiveMainloopFwdSm90ILi2EN4cute5tupleIJNS5_1CILi1EEES8_S8_EEENS6_IJNS7_ILi128EEENS7_ILi96EEENS7_ILi64EEEEEELi256ENS_6half_tEfNS_4arch4Sm90ELb1ELb0ELb1ELb0ELb0ELb0ELb0ELb1ELb0ELb1ELb0ELb0EEENS1_21CollectiveEpilogueFwdINS6_IJSA_NS7_ILi256EEESB_EEES9_SE_SG_Li256ELb0ELb1ELb0ELb0EEENS1_30DynamicPersistentTileSchedulerILi256ELi128ELb0ELb1ELb1EEEEEEEEEvNT_6ParamsE:
[----:B------:R-:W-:Y:S01]  /*0000*/  LDC R1, c[0x0][0x37c] ;  /* 0x0000df00ff017b82 */ /* 0x000fe20000000800 */
[----:B------:R-:W-:Y:S05]  /*0010*/  EXIT ;  /* 0x000000000000794d */ /* 0x000fea0003800000 */
.L_x_12:
        /* <DEDUP_REMOVED lines=14> */
.L_x_30:


//--------------------- .text._ZN7cutlass13device_kernelIN5flash11enable_sm90INS1_16FlashAttnFwdSm90INS1_25CollectiveMainloopFwdSm90ILi2EN4cute5tupleIJNS5_1CILi1EEES8_S8_EEENS6_IJNS7_ILi128EEENS7_ILi96EEENS7_ILi64EEEEEELi256ENS_6half_tEfNS_4arch4Sm90ELb1ELb0ELb1ELb0ELb0ELb0ELb1ELb1ELb0ELb1ELb0ELb0EEENS1_21CollectiveEpilogueFwdINS6_IJSA_NS7_ILi256EEESB_EEES9_SE_SG_Li256ELb0ELb1ELb0ELb0EEENS1_30DynamicPersistentTileSchedulerILi256ELi128ELb0ELb1ELb1EEEEEEEEEvNT_6ParamsE --------------------------
	.section	.text._ZN7cutlass13device_kernelIN5flash11enable_sm90INS1_16FlashAttnFwdSm90INS1_25CollectiveMainloopFwdSm90ILi2EN4cute5tupleIJNS5_1CILi1EEES8_S8_EEENS6_IJNS7_ILi128EEENS7_ILi96EEENS7_ILi64EEEEEELi256ENS_6half_tEfNS_4arch4Sm90ELb1ELb0ELb1ELb0ELb0ELb0ELb1ELb1ELb0ELb1ELb0ELb0EEENS1_21CollectiveEpilogueFwdINS6_IJSA_NS7_ILi256EEESB_EEES9_SE_SG_Li256ELb0ELb1ELb0ELb0EEENS1_30DynamicPersistentTileSchedulerILi256ELi128ELb0ELb1ELb1EEEEEEEEEvNT_6ParamsE,"ax",@progbits
	.align	128
.text._ZN7cutlass13device_kernelIN5flash11enable_sm90INS1_16FlashAttnFwdSm90INS1_25CollectiveMainloopFwdSm90ILi2EN4cute5tupleIJNS5_1CILi1EEES8_S8_EEENS6_IJNS7_ILi128EEENS7_ILi96EEENS7_ILi64EEEEEELi256ENS_6half_tEfNS_4arch4Sm90ELb1ELb0ELb1ELb0ELb0ELb0ELb1ELb1ELb0ELb1ELb0ELb0EEENS1_21CollectiveEpilogueFwdINS6_IJSA_NS7_ILi256EEESB_EEES9_SE_SG_Li256ELb0ELb1ELb0ELb0EEENS1_30DynamicPersistentTileSchedulerILi256ELi128ELb0ELb1ELb1EEEEEEEEEvNT_6ParamsE:
        .type           _ZN7cutlass13device_kernelIN5flash11enable_sm90INS1_16FlashAttnFwdSm90INS1_25CollectiveMainloopFwdSm90ILi2EN4cute5tupleIJNS5_1CILi1EEES8_S8_EEENS6_IJNS7_ILi128EEENS7_ILi96EEENS7_ILi64EEEEEELi256ENS_6half_tEfNS_4arch4Sm90ELb1ELb0ELb1ELb0ELb0ELb0ELb1ELb1ELb0ELb1ELb0ELb0EEENS1_21CollectiveEpilogueFwdINS6_IJSA_NS7_ILi256EEESB_EEES9_SE_SG_Li256ELb0ELb1ELb0ELb0EEENS1_30DynamicPersistentTileSchedulerILi256ELi128ELb0ELb1ELb1EEEEEEEEEvNT_6ParamsE,@function
        .size           _ZN7cutlass13device_kernelIN5flash11enable_sm90INS1_16FlashAttnFwdSm90INS1_25CollectiveMainloopFwdSm90ILi2EN4cute5tupleIJNS5_1CILi1EEES8_S8_EEENS6_IJNS7_ILi128EEENS7_ILi96EEENS7_ILi64EEEEEELi256ENS_6half_tEfNS_4arch4Sm90ELb1ELb0ELb1ELb0ELb0ELb0ELb1ELb1ELb0ELb1ELb0ELb0EEENS1_21CollectiveEpilogueFwdINS6_IJSA_NS7_ILi256EEESB_EEES9_SE_SG_Li256ELb0ELb1ELb0ELb0EEENS1_30DynamicPersistentTileSchedulerILi256ELi128ELb0ELb1ELb1EEEEEEEEEvNT_6ParamsE,(.L_x_31 - _ZN7cutlass13device_kernelIN5flash11enable_sm90INS1_16FlashAttnFwdSm90INS1_25CollectiveMainloopFwdSm90ILi2EN4cute5tupleIJNS5_1CILi1EEES8_S8_EEENS6_IJNS7_ILi128EEENS7_ILi96EEENS7_ILi64EEEEEELi256ENS_6half_tEfNS_4arch4Sm90ELb1ELb0ELb1ELb0ELb0ELb0ELb1ELb1ELb0ELb1ELb0ELb0EEENS1_21CollectiveEpilogueFwdINS6_IJSA_NS7_ILi256EEESB_EEES9_SE_SG_Li256ELb0ELb1ELb0ELb0EEENS1_30DynamicPersistentTileSchedulerILi256ELi128ELb0ELb1ELb1EEEEEEEEEvNT_6ParamsE)
        .other          _ZN7cutlass13device_kernelIN5flash11enable_sm90INS1_16FlashAttnFwdSm90INS1_25CollectiveMainloopFwdSm90ILi2EN4cute5tupleIJNS5_1CILi1EEES8_S8_EEENS6_IJNS7_ILi128EEENS7_ILi96EEENS7_ILi64EEEEEELi256ENS_6half_tEfNS_4arch4Sm90ELb1ELb0ELb1ELb0ELb0ELb0ELb1ELb1ELb0ELb1ELb0ELb0EEENS1_21CollectiveEpilogueFwdINS6_IJSA_NS7_ILi256EEESB_EEES9_SE_SG_Li256ELb0ELb1ELb0ELb0EEENS1_30DynamicPersistentTileSchedulerILi256ELi128ELb0ELb1ELb1EEEEEEEEEvNT_6ParamsE,@"STO_CUDA_ENTRY STV_DEFAULT"
_ZN7cutlass13device_kernelIN5flash11enable_sm90INS1_16FlashAttnFwdSm90INS1_25CollectiveMainloopFwdSm90ILi2EN4cute5tupleIJNS5_1CILi1EEES8_S8_EEENS6_IJNS7_ILi128EEENS7_ILi96EEENS7_ILi64EEEEEELi256ENS_6half_tEfNS_4arch4Sm90ELb1ELb0ELb1ELb0ELb0ELb0ELb1ELb1ELb0ELb1ELb0ELb0EEENS1_21CollectiveEpilogueFwdINS6_IJSA_NS7_ILi256EEESB_EEES9_SE_SG_Li256ELb0ELb1ELb0ELb0EEENS1_30DynamicPersistentTileSchedulerILi256ELi128ELb0ELb1ELb1EEEEEEEEEvNT_6ParamsE:
[----:B------:R-:W-:Y:S01]  /*0000*/  LDC R1, c[0x0][0x37c] ;  /* 0x0000df00ff017b82 */ /* 0x000fe20000000800 */
[----:B------:R-:W-:Y:S05]  /*0010*/  EXIT ;  /* 0x000000000000794d */ /* 0x000fea0003800000 */
.L_x_13:
        /* <DEDUP_REMOVED lines=14> */
.L_x_31:


//--------------------- .text._ZN7cutlass13device_kernelIN5flash11enable_sm90INS1_16FlashAttnFwdSm90INS1_25CollectiveMainloopFwdSm90ILi2EN4cute5tupleIJNS5_1CILi1EEES8_S8_EEENS6_IJNS7_ILi128EEENS7_ILi96EEENS7_ILi64EEEEEELi256ENS_6half_tEfNS_4arch4Sm90ELb1ELb0ELb1ELb1ELb0ELb0ELb0ELb1ELb0ELb1ELb0ELb0EEENS1_21CollectiveEpilogueFwdINS6_IJSA_NS7_ILi256EEESB_EEES9_SE_SG_Li256ELb1ELb1ELb0ELb0EEENS1_36VarlenDynamicPersistentTileSchedulerILi128ELi96ELi256ELi128ELb0ELb1ELb1ELb1ELb1ELb1EEEEEEEEEvNT_6ParamsE --------------------------
	.section	.text._ZN7cutlass13device_kernelIN5flash11enable_sm90INS1_16FlashAttnFwdSm90INS1_25CollectiveMainloopFwdSm90ILi2EN4cute5tupleIJNS5_1CILi1EEES8_S8_EEENS6_IJNS7_ILi128EEENS7_ILi96EEENS7_ILi64EEEEEELi256ENS_6half_tEfNS_4arch4Sm90ELb1ELb0ELb1ELb1ELb0ELb0ELb0ELb1ELb0ELb1ELb0ELb0EEENS1_21CollectiveEpilogueFwdINS6_IJSA_NS7_ILi256EEESB_EEES9_SE_SG_Li256ELb1ELb1ELb0ELb0EEENS1_36VarlenDynamicPersistentTileSchedulerILi128ELi96ELi256ELi128ELb0ELb1ELb1ELb1ELb1ELb1EEEEEEEEEvNT_6ParamsE,"ax",@progbits
	.align	128
.text._ZN7cutlass13device_kernelIN5flash11enable_sm90INS1_16FlashAttnFwdSm90INS1_25CollectiveMainloopFwdSm90ILi2EN4cute5tupleIJNS5_1CILi1EEES8_S8_EEENS6_IJNS7_ILi128EEENS7_ILi96EEENS7_ILi64EEEEEELi256ENS_6half_tEfNS_4arch4Sm90ELb1ELb0ELb1ELb1ELb0ELb0ELb0ELb1ELb0ELb1ELb0ELb0EEENS1_21CollectiveEpilogueFwdINS6_IJSA_NS7_ILi256EEESB_EEES9_SE_SG_Li256ELb1ELb1ELb0ELb0EEENS1_36VarlenDynamicPersistentTileSchedulerILi128ELi96ELi256ELi128ELb0ELb1ELb1ELb1ELb1ELb1EEEEEEEEEvNT_6ParamsE:
        .type           _ZN7cutlass13device_kernelIN5flash11enable_sm90INS1_16FlashAttnFwdSm90INS1_25CollectiveMainloopFwdSm90ILi2EN4cute5tupleIJNS5_1CILi1EEES8_S8_EEENS6_IJNS7_ILi128EEENS7_ILi96EEENS7_ILi64EEEEEELi256ENS_6half_tEfNS_4arch4Sm90ELb1ELb0ELb1ELb1ELb0ELb0ELb0ELb1ELb0ELb1ELb0ELb0EEENS1_21CollectiveEpilogueFwdINS6_IJSA_NS7_ILi256EEESB_EEES9_SE_SG_Li256ELb1ELb1ELb0ELb0EEENS1_36VarlenDynamicPersistentTileSchedulerILi128ELi96ELi256ELi128ELb0ELb1ELb1ELb1ELb1ELb1EEEEEEEEEvNT_6ParamsE,@function
        .size           _ZN7cutlass13device_kernelIN5flash11enable_sm90INS1_16FlashAttnFwdSm90INS1_25CollectiveMainloopFwdSm90ILi2EN4cute5tupleIJNS5_1CILi1EEES8_S8_EEENS6_IJNS7_ILi128EEENS7_ILi96EEENS7_ILi64EEEEEELi256ENS_6half_tEfNS_4arch4Sm90ELb1ELb0ELb1ELb1ELb0ELb0ELb0ELb1ELb0ELb1ELb0ELb0EEENS1_21CollectiveEpilogueFwdINS6_IJSA_NS7_ILi256EEESB_EEES9_SE_SG_Li256ELb1ELb1ELb0ELb0EEENS1_36VarlenDynamicPersistentTileSchedulerILi128ELi96ELi256ELi128ELb0ELb1ELb1ELb1ELb1ELb1EEEEEEEEEvNT_6ParamsE,(.L_x_32 - _ZN7cutlass13device_kernelIN5flash11enable_sm90INS1_16FlashAttnFwdSm90INS1_25CollectiveMainloopFwdSm90ILi2EN4cute5tupleIJNS5_1CILi1EEES8_S8_EEENS6_IJNS7_ILi128EEENS7_ILi96EEENS7_ILi64EEEEEELi256ENS_6half_tEfNS_4arch4Sm90ELb1ELb0ELb1ELb1ELb0ELb0ELb0ELb1ELb0ELb1ELb0ELb0EEENS1_21CollectiveEpilogueFwdINS6_IJSA_NS7_ILi256EEESB_EEES9_SE_SG_Li256ELb1ELb1ELb0ELb0EEENS1_36VarlenDynamicPersistentTileSchedulerILi128ELi96ELi256ELi128ELb0ELb1ELb1ELb1ELb1ELb1EEEEEEEEEvNT_6ParamsE)
        .other          _ZN7cutlass13device_kernelIN5flash11enable_sm90INS1_16FlashAttnFwdSm90INS1_25CollectiveMainloopFwdSm90ILi2EN4cute5tupleIJNS5_1CILi1EEES8_S8_EEENS6_IJNS7_ILi128EEENS7_ILi96EEENS7_ILi64EEEEEELi256ENS_6half_tEfNS_4arch4Sm90ELb1ELb0ELb1ELb1ELb0ELb0ELb0ELb1ELb0ELb1ELb0ELb0EEENS1_21CollectiveEpilogueFwdINS6_IJSA_NS7_ILi256EEESB_EEES9_SE_SG_Li256ELb1ELb1ELb0ELb0EEENS1_36VarlenDynamicPersistentTileSchedulerILi128ELi96ELi256ELi128ELb0ELb1ELb1ELb1ELb1ELb1EEEEEEEEEvNT_6ParamsE,@"STO_CUDA_ENTRY STV_DEFAULT"
_ZN7cutlass13device_kernelIN5flash11enable_sm90INS1_16FlashAttnFwdSm90INS1_25CollectiveMainloopFwdSm90ILi2EN4cute5tupleIJNS5_1CILi1EEES8_S8_EEENS6_IJNS7_ILi128EEENS7_ILi96EEENS7_ILi64EEEEEELi256ENS_6half_tEfNS_4arch4Sm90ELb1ELb0ELb1ELb1ELb0ELb0ELb0ELb1ELb0ELb1ELb0ELb0EEENS1_21CollectiveEpilogueFwdINS6_IJSA_NS7_ILi256EEESB_EEES9_SE_SG_Li256ELb1ELb1ELb0ELb0EEENS1_36VarlenDynamicPersistentTileSchedulerILi128ELi96ELi256ELi128ELb0ELb1ELb1ELb1ELb1ELb1EEEEEEEEEvNT_6ParamsE:
[----:B------:R-:W-:Y:S01]  /*0000*/  LDC R1, c[0x0][0x37c] ;  /* 0x0000df00ff017b82 */ /* 0x000fe20000000800 */
[----:B------:R-:W-:Y:S05]  /*0010*/  EXIT ;  /* 0x000000000000794d */ /* 0x000fea0003800000 */
.L_x_14:
        /* <DEDUP_REMOVED lines=14> */
.L_x_32:


//--------------------- .text._ZN7cutlass13device_kernelIN5flash11enable_sm90INS1_16FlashAttnFwdSm90INS1_25CollectiveMainloopFwdSm90ILi2EN4cute5tupleIJNS5_1CILi1EEES8_S8_EEENS6_IJNS7_ILi128EEENS7_ILi96EEENS7_ILi64EEEEEELi256ENS_6half_tEfNS_4arch4Sm90ELb1ELb0ELb1ELb1ELb0ELb1ELb0ELb1ELb0ELb1ELb0ELb0EEENS1_21CollectiveEpilogueFwdINS6_IJSA_NS7_ILi256EEESB_EEES9_SE_SG_Li256ELb1ELb1ELb0ELb0EEENS1_36VarlenDynamicPersistentTileSchedulerILi128ELi96ELi256ELi128ELb0ELb1ELb1ELb1ELb1ELb1EEEEEEEEEvNT_6ParamsE --------------------------
	.section	.text._ZN7cutlass13device_kernelIN5flash11enable_sm90INS1_16FlashAttnFwdSm90INS1_25CollectiveMainloopFwdSm90ILi2EN4cute5tupleIJNS5_1CILi1EEES8_S8_EEENS6_IJNS7_ILi128EEENS7_ILi96EEENS7_ILi64EEEEEELi256ENS_6half_tEfNS_4arch4Sm90ELb1ELb0ELb1ELb1ELb0ELb1ELb0ELb1ELb0ELb1ELb0ELb0EEENS1_21CollectiveEpilogueFwdINS6_IJSA_NS7_ILi256EEESB_EEES9_SE_SG_Li256ELb1ELb1ELb0ELb0EEENS1_36VarlenDynamicPersistentTileSchedulerILi128ELi96ELi256ELi128ELb0ELb1ELb1ELb1ELb1ELb1EEEEEEEEEvNT_6ParamsE,"ax",@progbits
	.align	128
.text._ZN7cutlass13device_kernelIN5flash11enable_sm90INS1_16FlashAttnFwdSm90INS1_25CollectiveMainloopFwdSm90ILi2EN4cute5tupleIJNS5_1CILi1EEES8_S8_EEENS6_IJNS7_ILi128EEENS7_ILi96EEENS7_ILi64EEEEEELi256ENS_6half_tEfNS_4arch4Sm90ELb1ELb0ELb1ELb1ELb0ELb1ELb0ELb1ELb0ELb1ELb0ELb0EEENS1_21CollectiveEpilogueFwdINS6_IJSA_NS7_ILi256EEESB_EEES9_SE_SG_Li256ELb1ELb1ELb0ELb0EEENS1_36VarlenDynamicPersistentTileSchedulerILi128ELi96ELi256ELi128ELb0ELb1ELb1ELb1ELb1ELb1EEEEEEEEEvNT_6ParamsE:
        .type           _ZN7cutlass13device_kernelIN5flash11enable_sm90INS1_16FlashAttnFwdSm90INS1_25CollectiveMainloopFwdSm90ILi2EN4cute5tupleIJNS5_1CILi1EEES8_S8_EEENS6_IJNS7_ILi128EEENS7_ILi96EEENS7_ILi64EEEEEELi256ENS_6half_tEfNS_4arch4Sm90ELb1ELb0ELb1ELb1ELb0ELb1ELb0ELb1ELb0ELb1ELb0ELb0EEENS1_21CollectiveEpilogueFwdINS6_IJSA_NS7_ILi256EEESB_EEES9_SE_SG_Li256ELb1ELb1ELb0ELb0EEENS1_36VarlenDynamicPersistentTileSchedulerILi128ELi96ELi256ELi128ELb0ELb1ELb1ELb1ELb1ELb1EEEEEEEEEvNT_6ParamsE,@function
        .size           _ZN7cutlass13device_kernelIN5flash11enable_sm90INS1_16FlashAttnFwdSm90INS1_25CollectiveMainloopFwdSm90ILi2EN4cute5tupleIJNS5_1CILi1EEES8_S8_EEENS6_IJNS7_ILi128EEENS7_ILi96EEENS7_ILi64EEEEEELi256ENS_6half_tEfNS_4arch4Sm90ELb1ELb0ELb1ELb1ELb0ELb1ELb0ELb1ELb0ELb1ELb0ELb0EEENS1_21CollectiveEpilogueFwdINS6_IJSA_NS7_ILi256EEESB_EEES9_SE_SG_Li256ELb1ELb1ELb0ELb0EEENS1_36VarlenDynamicPersistentTileSchedulerILi128ELi96ELi256ELi128ELb0ELb1ELb1ELb1ELb1ELb1EEEEEEEEEvNT_6ParamsE,(.L_x_33 - _ZN7cutlass13device_kernelIN5flash11enable_sm90INS1_16FlashAttnFwdSm90INS1_25CollectiveMainloopFwdSm90ILi2EN4cute5tupleIJNS5_1CILi1EEES8_S8_EEENS6_IJNS7_ILi128EEENS7_ILi96EEENS7_ILi64EEEEEELi256ENS_6half_tEfNS_4arch4Sm90ELb1ELb0ELb1ELb1ELb0ELb1ELb0ELb1ELb0ELb1ELb0ELb0EEENS1_21CollectiveEpilogueFwdINS6_IJSA_NS7_ILi256EEESB_EEES9_SE_SG_Li256ELb1ELb1ELb0ELb0EEENS1_36VarlenDynamicPersistentTileSchedulerILi128ELi96ELi256ELi128ELb0ELb1ELb1ELb1ELb1ELb1EEEEEEEEEvNT_6ParamsE)
        .other          _ZN7cutlass13device_kernelIN5flash11enable_sm90INS1_16FlashAttnFwdSm90INS1_25CollectiveMainloopFwdSm90ILi2EN4cute5tupleIJNS5_1CILi1EEES8_S8_EEENS6_IJNS7_ILi128EEENS7_ILi96EEENS7_ILi64EEEEEELi256ENS_6half_tEfNS_4arch4Sm90ELb1ELb0ELb1ELb1ELb0ELb1ELb0ELb1ELb0ELb1ELb0ELb0EEENS1_21CollectiveEpilogueFwdINS6_IJSA_NS7_ILi256EEESB_EEES9_SE_SG_Li256ELb1ELb1ELb0ELb0EEENS1_36VarlenDynamicPersistentTileSchedulerILi128ELi96ELi256ELi128ELb0ELb1ELb1ELb1ELb1ELb1EEEEEEEEEvNT_6ParamsE,@"STO_CUDA_ENTRY STV_DEFAULT"
_ZN7cutlass13device_kernelIN5flash11enable_sm90INS1_16FlashAttnFwdSm90INS1_25CollectiveMainloopFwdSm90ILi2EN4cute5tupleIJNS5_1CILi1EEES8_S8_EEENS6_IJNS7_ILi128EEENS7_ILi96EEENS7_ILi64EEEEEELi256ENS_6half_tEfNS_4arch4Sm90ELb1ELb0ELb1ELb1ELb0ELb1ELb0ELb1ELb0ELb1ELb0ELb0EEENS1_21CollectiveEpilogueFwdINS6_IJSA_NS7_ILi256EEESB_EEES9_SE_SG_Li256ELb1ELb1ELb0ELb0EEENS1_36VarlenDynamicPersistentTileSchedulerILi128ELi96ELi256ELi128ELb0ELb1ELb1ELb1ELb1ELb1EEEEEEEEEvNT_6ParamsE:
[----:B------:R-:W-:Y:S01]  /*0000*/  LDC R1, c[0x0][0x37c] ;  /* 0x0000df00ff017b82 */ /* 0x000fe20000000800 */
[----:B------:R-:W-:Y:S05]  /*0010*/  EXIT ;  /* 0x000000000000794d */ /* 0x000fea0003800000 */
.L_x_15:
        /* <DEDUP_REMOVED lines=14> */
.L_x_33:


//--------------------- .text._ZN7cutlass13device_kernelIN5flash11enable_sm90INS1_16FlashAttnFwdSm90INS1_25CollectiveMainloopFwdSm90ILi2EN4cute5tupleIJNS5_1CILi1EEES8_S8_EEENS6_IJNS7_ILi128EEENS7_ILi96EEENS7_ILi64EEEEEELi256ENS_6half_tEfNS_4arch4Sm90ELb1ELb0ELb1ELb1ELb0ELb0ELb1ELb1ELb0ELb1ELb0ELb0EEENS1_21CollectiveEpilogueFwdINS6_IJSA_NS7_ILi256EEESB_EEES9_SE_SG_Li256ELb1ELb1ELb0ELb0EEENS1_36VarlenDynamicPersistentTileSchedulerILi128ELi96ELi256ELi128ELb0ELb1ELb1ELb1ELb1ELb1EEEEEEEEEvNT_6ParamsE --------------------------
	.section	.text._ZN7cutlass13device_kernelIN5flash11enable_sm90INS1_16FlashAttnFwdSm90INS1_25CollectiveMainloopFwdSm90ILi2EN4cute5tupleIJNS5_1CILi1EEES8_S8_EEENS6_IJNS7_ILi128EEENS7_ILi96EEENS7_ILi64EEEEEELi256ENS_6half_tEfNS_4arch4Sm90ELb1ELb0ELb1ELb1ELb0ELb0ELb1ELb1ELb0ELb1ELb0ELb0EEENS1_21CollectiveEpilogueFwdINS6_IJSA_NS7_ILi256EEESB_EEES9_SE_SG_Li256ELb1ELb1ELb0ELb0EEENS1_36VarlenDynamicPersistentTileSchedulerILi128ELi96ELi256ELi128ELb0ELb1ELb1ELb1ELb1ELb1EEEEEEEEEvNT_6ParamsE,"ax",@progbits
	.align	128
.text._ZN7cutlass13device_kernelIN5flash11enable_sm90INS1_16FlashAttnFwdSm90INS1_25CollectiveMainloopFwdSm90ILi2EN4cute5tupleIJNS5_1CILi1EEES8_S8_EEENS6_IJNS7_ILi128EEENS7_ILi96EEENS7_ILi64EEEEEELi256ENS_6half_tEfNS_4arch4Sm90ELb1ELb0ELb1ELb1ELb0ELb0ELb1ELb1ELb0ELb1ELb0ELb0EEENS1_21CollectiveEpilogueFwdINS6_IJSA_NS7_ILi256EEESB_EEES9_SE_SG_Li256ELb1ELb1ELb0ELb0EEENS1_36VarlenDynamicPersistentTileSchedulerILi128ELi96ELi256ELi128ELb0ELb1ELb1ELb1ELb1ELb1EEEEEEEEEvNT_6ParamsE:
        .type           _ZN7cutlass13device_kernelIN5flash11enable_sm90INS1_16FlashAttnFwdSm90INS1_25CollectiveMainloopFwdSm90ILi2EN4cute5tupleIJNS5_1CILi1EEES8_S8_EEENS6_IJNS7_ILi128EEENS7_ILi96EEENS7_ILi64EEEEEELi256ENS_6half_tEfNS_4arch4Sm90ELb1ELb0ELb1ELb1ELb0ELb0ELb1ELb1ELb0ELb1ELb0ELb0EEENS1_21CollectiveEpilogueFwdINS6_IJSA_NS7_ILi256EEESB_EEES9_SE_SG_Li256ELb1ELb1ELb0ELb0EEENS1_36VarlenDynamicPersistentTileSchedulerILi128ELi96ELi256ELi128ELb0ELb1ELb1ELb1ELb1ELb1EEEEEEEEEvNT_6ParamsE,@function
        .size           _ZN7cutlass13device_kernelIN5flash11enable_sm90INS1_16FlashAttnFwdSm90INS1_25CollectiveMainloopFwdSm90ILi2EN4cute5tupleIJNS5_1CILi1EEES8_S8_EEENS6_IJNS7_ILi128EEENS7_ILi96EEENS7_ILi64EEEEEELi256ENS_6half_tEfNS_4arch4Sm90ELb1ELb0ELb1ELb1ELb0ELb0ELb1ELb1ELb0ELb1ELb0ELb0EEENS1_21CollectiveEpilogueFwdINS6_IJSA_NS7_ILi256EEESB_EEES9_SE_SG_Li256ELb1ELb1ELb0ELb0EEENS1_36VarlenDynamicPersistentTileSchedulerILi128ELi96ELi256ELi128ELb0ELb1ELb1ELb1ELb1ELb1EEEEEEEEEvNT_6ParamsE,(.L_x_34 - _ZN7cutlass13device_kernelIN5flash11enable_sm90INS1_16FlashAttnFwdSm90INS1_25CollectiveMainloopFwdSm90ILi2EN4cute5tupleIJNS5_1CILi1EEES8_S8_EEENS6_IJNS7_ILi128EEENS7_ILi96EEENS7_ILi64EEEEEELi256ENS_6half_tEfNS_4arch4Sm90ELb1ELb0ELb1ELb1ELb0ELb0ELb1ELb1ELb0ELb1ELb0ELb0EEENS1_21CollectiveEpilogueFwdINS6_IJSA_NS7_ILi256EEESB_EEES9_SE_SG_Li256ELb1ELb1ELb0ELb0EEENS1_36VarlenDynamicPersistentTileSchedulerILi128ELi96ELi256ELi128ELb0ELb1ELb1ELb1ELb1ELb1EEEEEEEEEvNT_6ParamsE)
        .other          _ZN7cutlass13device_kernelIN5flash11enable_sm90INS1_16FlashAttnFwdSm90INS1_25CollectiveMainloopFwdSm90ILi2EN4cute5tupleIJNS5_1CILi1EEES8_S8_EEENS6_IJNS7_ILi128EEENS7_ILi96EEENS7_ILi64EEEEEELi256ENS_6half_tEfNS_4arch4Sm90ELb1ELb0ELb1ELb1ELb0ELb0ELb1ELb1ELb0ELb1ELb0ELb0EEENS1_21CollectiveEpilogueFwdINS6_IJSA_NS7_ILi256EEESB_EEES9_SE_SG_Li256ELb1ELb1ELb0ELb0EEENS1_36VarlenDynamicPersistentTileSchedulerILi128ELi96ELi256ELi128ELb0ELb1ELb1ELb1ELb1ELb1EEEEEEEEEvNT_6ParamsE,@"STO_CUDA_ENTRY STV_DEFAULT"
_ZN7cutlass13device_kernelIN5flash11enable_sm90INS1_16FlashAttnFwdSm90INS1_25CollectiveMainloopFwdSm90ILi2EN4cute5tupleIJNS5_1CILi1EEES8_S8_EEENS6_IJNS7_ILi128EEENS7_ILi96EEENS7_ILi64EEEEEELi256ENS_6half_tEfNS_4arch4Sm90ELb1ELb0ELb1ELb1ELb0ELb0ELb1ELb1ELb0ELb1ELb0ELb0EEENS1_21CollectiveEpilogueFwdINS6_IJSA_NS7_ILi256EEESB_EEES9_SE_SG_Li256ELb1ELb1ELb0ELb0EEENS1_36VarlenDynamicPersistentTileSchedulerILi128ELi96ELi256ELi128ELb0ELb1ELb1ELb1ELb1ELb1EEEEEEEEEvNT_6ParamsE:
[----:B------:R-:W-:Y:S01]  /*0000*/  LDC R1, c[0x0][0x37c] ;  /* 0x0000df00ff017b82 */ /* 0x000fe20000000800 */
[----:B------:R-:W-:Y:S05]  /*0010*/  EXIT ;  /* 0x000000000000794d */ /* 0x000fea0003800000 */
.L_x_16:
        /* <DEDUP_REMOVED lines=14> */
.L_x_34:


//--------------------- .text._ZN7cutlass13device_kernelIN5flash11enable_sm90INS1_16FlashAttnFwdSm90INS1_25CollectiveMainloopFwdSm90ILi2EN4cute5tupleIJNS5_1CILi1EEES8_S8_EEENS6_IJNS7_ILi128EEENS7_ILi96EEENS7_ILi64EEEEEELi256ENS_6half_tEfNS_4arch4Sm90ELb1ELb0ELb1ELb1ELb0ELb1ELb1ELb1ELb0ELb1ELb0ELb0EEENS1_21CollectiveEpilogueFwdINS6_IJSA_NS7_ILi256EEESB_EEES9_SE_SG_Li256ELb1ELb1ELb0ELb0EEENS1_36VarlenDynamicPersistentTileSchedulerILi128ELi96ELi256ELi128ELb0ELb1ELb1ELb1ELb1ELb1EEEEEEEEEvNT_6ParamsE --------------------------
	.section	.text._ZN7cutlass13device_kernelIN5flash11enable_sm90INS1_16FlashAttnFwdSm90INS1_25CollectiveMainloopFwdSm90ILi2EN4cute5tupleIJNS5_1CILi1EEES8_S8_EEENS6_IJNS7_ILi128EEENS7_ILi96EEENS7_ILi64EEEEEELi256ENS_6half_tEfNS_4arch4Sm90ELb1ELb0ELb1ELb1ELb0ELb1ELb1ELb1ELb0ELb1ELb0ELb0EEENS1_21CollectiveEpilogueFwdINS6_IJSA_NS7_ILi256EEESB_EEES9_SE_SG_Li256ELb1ELb1ELb0ELb0EEENS1_36VarlenDynamicPersistentTileSchedulerILi128ELi96ELi256ELi128ELb0ELb1ELb1ELb1ELb1ELb1EEEEEEEEEvNT_6ParamsE,"ax",@progbits
	.align	128
.text._ZN7cutlass13device_kernelIN5flash11enable_sm90INS1_16FlashAttnFwdSm90INS1_25CollectiveMainloopFwdSm90ILi2EN4cute5tupleIJNS5_1CILi1EEES8_S8_EEENS6_IJNS7_ILi128EEENS7_ILi96EEENS7_ILi64EEEEEELi256ENS_6half_tEfNS_4arch4Sm90ELb1ELb0ELb1ELb1ELb0ELb1ELb1ELb1ELb0ELb1ELb0ELb0EEENS1_21CollectiveEpilogueFwdINS6_IJSA_NS7_ILi256EEESB_EEES9_SE_SG_Li256ELb1ELb1ELb0ELb0EEENS1_36VarlenDynamicPersistentTileSchedulerILi128ELi96ELi256ELi128ELb0ELb1ELb1ELb1ELb1ELb1EEEEEEEEEvNT_6ParamsE:
        .type           _ZN7cutlass13device_kernelIN5flash11enable_sm90INS1_16FlashAttnFwdSm90INS1_25CollectiveMainloopFwdSm90ILi2EN4cute5tupleIJNS5_1CILi1EEES8_S8_EEENS6_IJNS7_ILi128EEENS7_ILi96EEENS7_ILi64EEEEEELi256ENS_6half_tEfNS_4arch4Sm90ELb1ELb0ELb1ELb1ELb0ELb1ELb1ELb1ELb0ELb1ELb0ELb0EEENS1_21CollectiveEpilogueFwdINS6_IJSA_NS7_ILi256EEESB_EEES9_SE_SG_Li256ELb1ELb1ELb0ELb0EEENS1_36VarlenDynamicPersistentTileSchedulerILi128ELi96ELi256ELi128ELb0ELb1ELb1ELb1ELb1ELb1EEEEEEEEEvNT_6ParamsE,@function
        .size           _ZN7cutlass13device_kernelIN5flash11enable_sm90INS1_16FlashAttnFwdSm90INS1_25CollectiveMainloopFwdSm90ILi2EN4cute5tupleIJNS5_1CILi1EEES8_S8_EEENS6_IJNS7_ILi128EEENS7_ILi96EEENS7_ILi64EEEEEELi256ENS_6half_tEfNS_4arch4Sm90ELb1ELb0ELb1ELb1ELb0ELb1ELb1ELb1ELb0ELb1ELb0ELb0EEENS1_21CollectiveEpilogueFwdINS6_IJSA_NS7_ILi256EEESB_EEES9_SE_SG_Li256ELb1ELb1ELb0ELb0EEENS1_36VarlenDynamicPersistentTileSchedulerILi128ELi96ELi256ELi128ELb0ELb1ELb1ELb1ELb1ELb1EEEEEEEEEvNT_6ParamsE,(.L_x_35 - _ZN7cutlass13device_kernelIN5flash11enable_sm90INS1_16FlashAttnFwdSm90INS1_25CollectiveMainloopFwdSm90ILi2EN4cute5tupleIJNS5_1CILi1EEES8_S8_EEENS6_IJNS7_ILi128EEENS7_ILi96EEENS7_ILi64EEEEEELi256ENS_6half_tEfNS_4arch4Sm90ELb1ELb0ELb1ELb1ELb0ELb1ELb1ELb1ELb0ELb1ELb0ELb0EEENS1_21CollectiveEpilogueFwdINS6_IJSA_NS7_ILi256EEESB_EEES9_SE_SG_Li256ELb1ELb1ELb0ELb0EEENS1_36VarlenDynamicPersistentTileSchedulerILi128ELi96ELi256ELi128ELb0ELb1ELb1ELb1ELb1ELb1EEEEEEEEEvNT_6ParamsE)
        .other          _ZN7cutlass13device_kernelIN5flash11enable_sm90INS1_16FlashAttnFwdSm90INS1_25CollectiveMainloopFwdSm90ILi2EN4cute5tupleIJNS5_1CILi1EEES8_S8_EEENS6_IJNS7_ILi128EEENS7_ILi96EEENS7_ILi64EEEEEELi256ENS_6half_tEfNS_4arch4Sm90ELb1ELb0ELb1ELb1ELb0ELb1ELb1ELb1ELb0ELb1ELb0ELb0EEENS1_21CollectiveEpilogueFwdINS6_IJSA_NS7_ILi256EEESB_EEES9_SE_SG_Li256ELb1ELb1ELb0ELb0EEENS1_36VarlenDynamicPersistentTileSchedulerILi128ELi96ELi256ELi128ELb0ELb1ELb1ELb1ELb1ELb1EEEEEEEEEvNT_6ParamsE,@"STO_CUDA_ENTRY STV_DEFAULT"
_ZN7cutlass13device_kernelIN5flash11enable_sm90INS1_16FlashAttnFwdSm90INS1_25CollectiveMainloopFwdSm90ILi2EN4cute5tupleIJNS5_1CILi1EEES8_S8_EEENS6_IJNS7_ILi128EEENS7_ILi96EEENS7_ILi64EEEEEELi256ENS_6half_tEfNS_4arch4Sm90ELb1ELb0ELb1ELb1ELb0ELb1ELb1ELb1ELb0ELb1ELb0ELb0EEENS1_21CollectiveEpilogueFwdINS6_IJSA_NS7_ILi256EEESB_EEES9_SE_SG_Li256ELb1ELb1ELb0ELb0EEENS1_36VarlenDynamicPersistentTileSchedulerILi128ELi96ELi256ELi128ELb0ELb1ELb1ELb1ELb1ELb1EEEEEEEEEvNT_6ParamsE:
[----:B------:R-:W-:Y:S01]  /*0000*/  LDC R1, c[0x0][0x37c] ;  /* 0x0000df00ff017b82 */ /* 0x000fe20000000800 */
[----:B------:R-:W-:Y:S05]  /*0010*/  EXIT ;  /* 0x000000000000794d */ /* 0x000fea0003800000 */
.L_x_17:
        /* <DEDUP_REMOVED lines=14> */
.L_x_35:


//--------------------- .nv.shared.reserved.0     --------------------------
	.section	.nv.shared.reserved.0,"aw",@nobits
	.weak		__nv_reservedSMEM_offset_0_alias
	.size		__nv_reservedSMEM_offset_0_alias, 0, 64
	.other		__nv_reservedSMEM_offset_0_alias,@"STO_CUDA_RESERVED_SHARED STV_DEFAULT"
__nv_reservedSMEM_offset_0_alias:
	.zero		0
	.zero		64


//--------------------- .nv.global                --------------------------
	.section	.nv.global,"aw",@nobits
.nv.global:
	.type		_ZN85_INTERNAL_1e1261b7_49_flash_fwd_hdim64_256_fp16_softcap_packgqa_sm90_cu_f3e6f9ee_34374cute1_E,@object
	.size		_ZN85_INTERNAL_1e1261b7_49_flash_fwd_hdim64_256_fp16_softcap_packgqa_sm90_cu_f3e6f9ee_34374cute1_E,(_ZN85_INTERNAL_1e1261b7_49_flash_fwd_hdim64_256_fp16_softcap_packgqa_sm90_cu_f3e6f9ee_34374cuda3std3__45__cpo6cbeginE - _ZN85_INTERNAL_1e1261b7_49_flash_fwd_hdim64_256_fp16_softcap_packgqa_sm90_cu_f3e6f9ee_34374cute1_E)
_ZN85_INTERNAL_1e1261b7_49_flash_fwd_hdim64_256_fp16_softcap_packgqa_sm90_cu_f3e6f9ee_34374cute1_E:
	.zero		1
	.type		_ZN85_INTERNAL_1e1261b7_49_flash_fwd_hdim64_256_fp16_softcap_packgqa_sm90_cu_f3e6f9ee_34374cuda3std3__45__cpo6cbeginE,@object
	.size		_ZN85_INTERNAL_1e1261b7_49_flash_fwd_hdim64_256_fp16_softcap_packgqa_sm90_cu_f3e6f9ee_34374cuda3std3__45__cpo6cbeginE,(_ZN85_INTERNAL_1e1261b7_49_flash_fwd_hdim64_256_fp16_softcap_packgqa_sm90_cu_f3e6f9ee_34374cuda3std3__48in_placeE - _ZN85_INTERNAL_1e1261b7_49_flash_fwd_hdim64_256_fp16_softcap_packgqa_sm90_cu_f3e6f9ee_34374cuda3std3__45__cpo6cbeginE)
_ZN85_INTERNAL_1e1261b7_49_flash_fwd_hdim64_256_fp16_softcap_packgqa_sm90_cu_f3e6f9ee_34374cuda3std3__45__cpo6cbeginE:
	.zero		1
	.type		_ZN85_INTERNAL_1e1261b7_49_flash_fwd_hdim64_256_fp16_softcap_packgqa_sm90_cu_f3e6f9ee_34374cuda3std3__48in_placeE,@object
	.size		_ZN85_INTERNAL_1e1261b7_49_flash_fwd_hdim64_256_fp16_softcap_packgqa_sm90_cu_f3e6f9ee_34374cuda3std3__48in_placeE,(_ZN85_INTERNAL_1e1261b7_49_flash_fwd_hdim64_256_fp16_softcap_packgqa_sm90_cu_f3e6f9ee_34374cuda3std6ranges3__45__cpo9iter_moveE - _ZN85_INTERNAL_1e1261b7_49_flash_fwd_hdim64_256_fp16_softcap_packgqa_sm90_cu_f3e6f9ee_34374cuda3std3__48in_placeE)
_ZN85_INTERNAL_1e1261b7_49_flash_fwd_hdim64_256_fp16_softcap_packgqa_sm90_cu_f3e6f9ee_34374cuda3std3__48in_placeE:
	.zero		1
	.type		_ZN85_INTERNAL_1e1261b7_49_flash_fwd_hdim64_256_fp16_softcap_packgqa_sm90_cu_f3e6f9ee_34374cuda3std6ranges3__45__cpo9iter_moveE,@object
	.size		_ZN85_INTERNAL_1e1261b7_49_flash_fwd_hdim64_256_fp16_softcap_packgqa_sm90_cu_f3e6f9ee_34374cuda3std6ranges3__45__cpo9iter_moveE,(_ZN85_INTERNAL_1e1261b7_49_flash_fwd_hdim64_256_fp16_softcap_packgqa_sm90_cu_f3e6f9ee_34374cuda3std3__45__cpo5beginE - _ZN85_INTERNAL_1e1261b7_49_flash_fwd_hdim64_256_fp16_softcap_packgqa_sm90_cu_f3e6f9ee_34374cuda3std6ranges3__45__cpo9iter_moveE)
_ZN85_INTERNAL_1e1261b7_49_flash_fwd_hdim64_256_fp16_softcap_packgqa_sm90_cu_f3e6f9ee_34374cuda3std6ranges3__45__cpo9iter_moveE:
	.zero		1
	.type		_ZN85_INTERNAL_1e1261b7_49_flash_fwd_hdim64_256_fp16_softcap_packgqa_sm90_cu_f3e6f9ee_34374cuda3std3__45__cpo5beginE,@object
	.size		_ZN85_INTERNAL_1e1261b7_49_flash_fwd_hdim64_256_fp16_softcap_packgqa_sm90_cu_f3e6f9ee_34374cuda3std3__45__cpo5beginE,(_ZN85_INTERNAL_1e1261b7_49_flash_fwd_hdim64_256_fp16_softcap_packgqa_sm90_cu_f3e6f9ee_34374cuda3std3__487_GLOBAL__N__1e1261b7_49_flash_fwd_hdim64_256_fp16_softcap_packgqa_sm90_cu_f3e6f9ee_34376ignoreE - _ZN85_INTERNAL_1e1261b7_49_flash_fwd_hdim64_256_fp16_softcap_packgqa_sm90_cu_f3e6f9ee_34374cuda3std3__45__cpo5beginE)
_ZN85_INTERNAL_1e1261b7_49_flash_fwd_hdim64_256_fp16_softcap_packgqa_sm90_cu_f3e6f9ee_34374cuda3std3__45__cpo5beginE:
	.zero		1
	.type		_ZN85_INTERNAL_1e1261b7_49_flash_fwd_hdim64_256_fp16_softcap_packgqa_sm90_cu_f3e6f9ee_34374cuda3std3__487_GLOBAL__N__1e1261b7_49_flash_fwd_hdim64_256_fp16_softcap_packgqa_sm90_cu_f3e6f9ee_34376ignoreE,@object
	.size		_ZN85_INTERNAL_1e1261b7_49_flash_fwd_hdim64_256_fp16_softcap_packgqa_sm90_cu_f3e6f9ee_34374cuda3std3__487_GLOBAL__N__1e1261b7_49_flash_fwd_hdim64_256_fp16_softcap_packgqa_sm90_cu_f3e6f9ee_34376ignoreE,(_ZN85_INTERNAL_1e1261b7_49_flash_fwd_hdim64_256_fp16_softcap_packgqa_sm90_cu_f3e6f9ee_34374cute7productE - _ZN85_INTERNAL_1e1261b7_49_flash_fwd_hdim64_256_fp16_softcap_packgqa_sm90_cu_f3e6f9ee_34374cuda3std3__487_GLOBAL__N__1e1261b7_49_flash_fwd_hdim64_256_fp16_softcap_packgqa_sm90_cu_f3e6f9ee_34376ignoreE)
_ZN85_INTERNAL_1e1261b7_49_flash_fwd_hdim64_256_fp16_softcap_packgqa_sm90_cu_f3e6f9ee_34374cuda3std3__487_GLOBAL__N__1e1261b7_49_flash_fwd_hdim64_256_fp16_softcap_packgqa_sm90_cu_f3e6f9ee_34376ignoreE:
	.zero		1
	.type		_ZN85_INTERNAL_1e1261b7_49_flash_fwd_hdim64_256_fp16_softcap_packgqa_sm90_cu_f3e6f9ee_34374cute7productE,@object
	.size		_ZN85_INTERNAL_1e1261b7_49_flash_fwd_hdim64_256_fp16_softcap_packgqa_sm90_cu_f3e6f9ee_34374cute7productE,(_ZN85_INTERNAL_1e1261b7_49_flash_fwd_hdim64_256_fp16_softcap_packgqa_sm90_cu_f3e6f9ee_34374cuda3std3__45__cpo3endE - _ZN85_INTERNAL_1e1261b7_49_flash_fwd_hdim64_256_fp16_softcap_packgqa_sm90_cu_f3e6f9ee_34374cute7productE)
_ZN85_INTERNAL_1e1261b7_49_flash_fwd_hdim64_256_fp16_softcap_packgqa_sm90_cu_f3e6f9ee_34374cute7productE:
	.zero		1
	.type		_ZN85_INTERNAL_1e1261b7_49_flash_fwd_hdim64_256_fp16_softcap_packgqa_sm90_cu_f3e6f9ee_34374cuda3std3__45__cpo3endE,@object
	.size		_ZN85_INTERNAL_1e1261b7_49_flash_fwd_hdim64_256_fp16_softcap_packgqa_sm90_cu_f3e6f9ee_34374cuda3std3__45__cpo3endE,(_ZN85_INTERNAL_1e1261b7_49_flash_fwd_hdim64_256_fp16_softcap_packgqa_sm90_cu_f3e6f9ee_34374cuda3std3__419piecewise_constructE - _ZN85_INTERNAL_1e1261b7_49_flash_fwd_hdim64_256_fp16_softcap_packgqa_sm90_cu_f3e6f9ee_34374cuda3std3__45__cpo3endE)
_ZN85_INTERNAL_1e1261b7_49_flash_fwd_hdim64_256_fp16_softcap_packgqa_sm90_cu_f3e6f9ee_34374cuda3std3__45__cpo3endE:
	.zero		1
	.type		_ZN85_INTERNAL_1e1261b7_49_flash_fwd_hdim64_256_fp16_softcap_packgqa_sm90_cu_f3e6f9ee_34374cuda3std3__419piecewise_constructE,@object
	.size		_ZN85_INTERNAL_1e1261b7_49_flash_fwd_hdim64_256_fp16_softcap_packgqa_sm90_cu_f3e6f9ee_34374cuda3std3__419piecewise_constructE,(_ZN85_INTERNAL_1e1261b7_49_flash_fwd_hdim64_256_fp16_softcap_packgqa_sm90_cu_f3e6f9ee_34374cuda3std3__45__cpo4cendE - _ZN85_INTERNAL_1e1261b7_49_flash_fwd_hdim64_256_fp16_softcap_packgqa_sm90_cu_f3e6f9ee_34374cuda3std3__419piecewise_constructE)
_ZN85_INTERNAL_1e1261b7_49_flash_fwd_hdim64_256_fp16_softcap_packgqa_sm90_cu_f3e6f9ee_34374cuda3std3__419piecewise_constructE:
	.zero		1
	.type		_ZN85_INTERNAL_1e1261b7_49_flash_fwd_hdim64_256_fp16_softcap_packgqa_sm90_cu_f3e6f9ee_34374cuda3std3__45__cpo4cendE,@object
	.size		_ZN85_INTERNAL_1e1261b7_49_flash_fwd_hdim64_256_fp16_softcap_packgqa_sm90_cu_f3e6f9ee_34374cuda3std3__45__cpo4cendE,(_ZN85_INTERNAL_1e1261b7_49_flash_fwd_hdim64_256_fp16_softcap_packgqa_sm90_cu_f3e6f9ee_34374cuda3std6ranges3__45__cpo4swapE - _ZN85_INTERNAL_1e1261b7_49_flash_fwd_hdim64_256_fp16_softcap_packgqa_sm90_cu_f3e6f9ee_34374cuda3std3__45__cpo4cendE)
_ZN85_INTERNAL_1e1261b7_49_flash_fwd_hdim64_256_fp16_softcap_packgqa_sm90_cu_f3e6f9ee_34374cuda3std3__45__cpo4cendE:
	.zero		1
	.type		_ZN85_INTERNAL_1e1261b7_49_flash_fwd_hdim64_256_fp16_softcap_packgqa_sm90_cu_f3e6f9ee_34374cuda3std6ranges3__45__cpo4swapE,@object
	.size		_ZN85_INTERNAL_1e1261b7_49_flash_fwd_hdim64_256_fp16_softcap_packgqa_sm90_cu_f3e6f9ee_34374cuda3std6ranges3__45__cpo4swapE,(.L_7 - _ZN85_INTERNAL_1e1261b7_49_flash_fwd_hdim64_256_fp16_softcap_packgqa_sm90_cu_f3e6f9ee_34374cuda3std6ranges3__45__cpo4swapE)
_ZN85_INTERNAL_1e1261b7_49_flash_fwd_hdim64_256_fp16_softcap_packgqa_sm90_cu_f3e6f9ee_34374cuda3std6ranges3__45__cpo4swapE:
	.zero		1
.L_7:


//--------------------- .nv.constant0._ZN7cutlass13device_kernelIN5flash11enable_sm90INS1_16FlashAttnFwdSm90INS1_25CollectiveMainloopFwdSm90ILi2EN4cute5tupleIJNS5_1CILi1EEES8_S8_EEENS6_IJNS7_ILi128EEENS7_ILi96EEENS7_ILi64EEEEEELi256ENS_6half_tEfNS_4arch4Sm90ELb0ELb0ELb1ELb0ELb0ELb0ELb0ELb1ELb0ELb1ELb0ELb0EEENS1_21CollectiveEpilogueFwdINS6_IJSA_NS7_ILi256EEESB_EEES9_SE_SG_Li256ELb0ELb1ELb0ELb0EEENS1_29StaticPersistentTileSchedulerILb0EEEEEEEEEvNT_6ParamsE --------------------------
	.section	.nv.constant0._ZN7cutlass13device_kernelIN5flash11enable_sm90INS1_16FlashAttnFwdSm90INS1_25CollectiveMainloopFwdSm90ILi2EN4cute5tupleIJNS5_1CILi1EEES8_S8_EEENS6_IJNS7_ILi128EEENS7_ILi96EEENS7_ILi64EEEEEELi256ENS_6half_tEfNS_4arch4Sm90ELb0ELb0ELb1ELb0ELb0ELb0ELb0ELb1ELb0ELb1ELb0ELb0EEENS1_21CollectiveEpilogueFwdINS6_IJSA_NS7_ILi256EEESB_EEES9_SE_SG_Li256ELb0ELb1ELb0ELb0EEENS1_29StaticPersistentTileSchedulerILb0EEEEEEEEEvNT_6ParamsE,"a",@progbits
	.sectionflags	@""
	.align	4
.nv.constant0._ZN7cutlass13device_kernelIN5flash11enable_sm90INS1_16FlashAttnFwdSm90INS1_25CollectiveMainloopFwdSm90ILi2EN4cute5tupleIJNS5_1CILi1EEES8_S8_EEENS6_IJNS7_ILi128EEENS7_ILi96EEENS7_ILi64EEEEEELi256ENS_6half_tEfNS_4arch4Sm90ELb0ELb0ELb1ELb0ELb0ELb0ELb0ELb1ELb0ELb1ELb0ELb0EEENS1_21CollectiveEpilogueFwdINS6_IJSA_NS7_ILi256EEESB_EEES9_SE_SG_Li256ELb0ELb1ELb0ELb0EEENS1_29StaticPersistentTileSchedulerILb0EEEEEEEEEvNT_6ParamsE:
	.zero		3456


//--------------------- .nv.constant0._ZN7cutlass13device_kernelIN5flash11enable_sm90INS1_16FlashAttnFwdSm90INS1_25CollectiveMainloopFwdSm90ILi2EN4cute5tupleIJNS5_1CILi1EEES8_S8_EEENS6_IJNS7_ILi128EEENS7_ILi96EEENS7_ILi64EEEEEELi256ENS_6half_tEfNS_4arch4Sm90ELb0ELb0ELb1ELb0ELb0ELb0ELb1ELb1ELb0ELb1ELb0ELb0EEENS1_21CollectiveEpilogueFwdINS6_IJSA_NS7_ILi256EEESB_EEES9_SE_SG_Li256ELb0ELb1ELb0ELb0EEENS1_29StaticPersistentTileSchedulerILb0EEEEEEEEEvNT_6ParamsE --------------------------
	.section	.nv.constant0._ZN7cutlass13device_kernelIN5flash11enable_sm90INS1_16FlashAttnFwdSm90INS1_25CollectiveMainloopFwdSm90ILi2EN4cute5tupleIJNS5_1CILi1EEES8_S8_EEENS6_IJNS7_ILi128EEENS7_ILi96EEENS7_ILi64EEEEEELi256ENS_6half_tEfNS_4arch4Sm90ELb0ELb0ELb1ELb0ELb0ELb0ELb1ELb1ELb0ELb1ELb0ELb0EEENS1_21CollectiveEpilogueFwdINS6_IJSA_NS7_ILi256EEESB_EEES9_SE_SG_Li256ELb0ELb1ELb0ELb0EEENS1_29StaticPersistentTileSchedulerILb0EEEEEEEEEvNT_6ParamsE,"a",@progbits
	.sectionflags	@""
	.align	4
.nv.constant0._ZN7cutlass13device_kernelIN5flash11enable_sm90INS1_16FlashAttnFwdSm90INS1_25CollectiveMainloopFwdSm90ILi2EN4cute5tupleIJNS5_1CILi1EEES8_S8_EEENS6_IJNS7_ILi128EEENS7_ILi96EEENS7_ILi64EEEEEELi256ENS_6half_tEfNS_4arch4Sm90ELb0ELb0ELb1ELb0ELb0ELb0ELb1ELb1ELb0ELb1ELb0ELb0EEENS1_21CollectiveEpilogueFwdINS6_IJSA_NS7_ILi256EEESB_EEES9_SE_SG_Li256ELb0ELb1ELb0ELb0EEENS1_29StaticPersistentTileSchedulerILb0EEEEEEEEEvNT_6ParamsE:
	.zero		3712


//--------------------- .nv.constant0._ZN7cutlass13device_kernelIN5flash11enable_sm90INS1_16FlashAttnFwdSm90INS1_25CollectiveMainloopFwdSm90ILi2EN4cute5tupleIJNS5_1CILi1EEES8_S8_EEENS6_IJNS7_ILi128EEENS7_ILi96EEENS7_ILi64EEEEEELi256ENS_6half_tEfNS_4arch4Sm90ELb0ELb0ELb1ELb1ELb0ELb0ELb0ELb1ELb0ELb1ELb0ELb0EEENS1_21CollectiveEpilogueFwdINS6_IJSA_NS7_ILi256EEESB_EEES9_SE_SG_Li256ELb1ELb1ELb0ELb0EEENS1_36VarlenDynamicPersistentTileSchedulerILi128ELi96ELi256ELi128ELb0ELb1ELb1ELb0ELb1ELb1EEEEEEEEEvNT_6ParamsE --------------------------
	.section	.nv.constant0._ZN7cutlass13device_kernelIN5flash11enable_sm90INS1_16FlashAttnFwdSm90INS1_25CollectiveMainloopFwdSm90ILi2EN4cute5tupleIJNS5_1CILi1EEES8_S8_EEENS6_IJNS7_ILi128EEENS7_ILi96EEENS7_ILi64EEEEEELi256ENS_6half_tEfNS_4arch4Sm90ELb0ELb0ELb1ELb1ELb0ELb0ELb0ELb1ELb0ELb1ELb0ELb0EEENS1_21CollectiveEpilogueFwdINS6_IJSA_NS7_ILi256EEESB_EEES9_SE_SG_Li256ELb1ELb1ELb0ELb0EEENS1_36VarlenDynamicPersistentTileSchedulerILi128ELi96ELi256ELi128ELb0ELb1ELb1ELb0ELb1ELb1EEEEEEEEEvNT_6ParamsE,"a",@progbits
	.sectionflags	@""
	.align	4
.nv.constant0._ZN7cutlass13device_kernelIN5flash11enable_sm90INS1_16FlashAttnFwdSm90INS1_25CollectiveMainloopFwdSm90ILi2EN4cute5tupleIJNS5_1CILi1EEES8_S8_EEENS6_IJNS7_ILi128EEENS7_ILi96EEENS7_ILi64EEEEEELi256ENS_6half_tEfNS_4arch4Sm90ELb0ELb0ELb1ELb1ELb0ELb0ELb0ELb1ELb0ELb1ELb0ELb0EEENS1_21CollectiveEpilogueFwdINS6_IJSA_NS7_ILi256EEESB_EEES9_SE_SG_Li256ELb1ELb1ELb0ELb0EEENS1_36VarlenDynamicPersistentTileSchedulerILi128ELi96ELi256ELi128ELb0ELb1ELb1ELb0ELb1ELb1EEEEEEEEEvNT_6ParamsE:
	.zero		3584


//--------------------- .nv.constant0._ZN7cutlass13device_kernelIN5flash11enable_sm90INS1_16FlashAttnFwdSm90INS1_25CollectiveMainloopFwdSm90ILi2EN4cute5tupleIJNS5_1CILi1EEES8_S8_EEENS6_IJNS7_ILi128EEENS7_ILi96EEENS7_ILi64EEEEEELi256ENS_6half_tEfNS_4arch4Sm90ELb0ELb0ELb1ELb1ELb0ELb1ELb0ELb1ELb0ELb1ELb0ELb0EEENS1_21CollectiveEpilogueFwdINS6_IJSA_NS7_ILi256EEESB_EEES9_SE_SG_Li256ELb1ELb1ELb0ELb0EEENS1_36VarlenDynamicPersistentTileSchedulerILi128ELi96ELi256ELi128ELb0ELb1ELb1ELb0ELb1ELb1EEEEEEEEEvNT_6ParamsE --------------------------
	.section	.nv.constant0._ZN7cutlass13device_kernelIN5flash11enable_sm90INS1_16FlashAttnFwdSm90INS1_25CollectiveMainloopFwdSm90ILi2EN4cute5tupleIJNS5_1CILi1EEES8_S8_EEENS6_IJNS7_ILi128EEENS7_ILi96EEENS7_ILi64EEEEEELi256ENS_6half_tEfNS_4arch4Sm90ELb0ELb0ELb1ELb1ELb0ELb1ELb0ELb1ELb0ELb1ELb0ELb0EEENS1_21CollectiveEpilogueFwdINS6_IJSA_NS7_ILi256EEESB_EEES9_SE_SG_Li256ELb1ELb1ELb0ELb0EEENS1_36VarlenDynamicPersistentTileSchedulerILi128ELi96ELi256ELi128ELb0ELb1ELb1ELb0ELb1ELb1EEEEEEEEEvNT_6ParamsE,"a",@progbits
	.sectionflags	@""
	.align	4
.nv.constant0._ZN7cutlass13device_kernelIN5flash11enable_sm90INS1_16FlashAttnFwdSm90INS1_25CollectiveMainloopFwdSm90ILi2EN4cute5tupleIJNS5_1CILi1EEES8_S8_EEENS6_IJNS7_ILi128EEENS7_ILi96EEENS7_ILi64EEEEEELi256ENS_6half_tEfNS_4arch4Sm90ELb0ELb0ELb1ELb1ELb0ELb1ELb0ELb1ELb0ELb1ELb0ELb0EEENS1_21CollectiveEpilogueFwdINS6_IJSA_NS7_ILi256EEESB_EEES9_SE_SG_Li256ELb1ELb1ELb0ELb0EEENS1_36VarlenDynamicPersistentTileSchedulerILi128ELi96ELi256ELi128ELb0ELb1ELb1ELb0ELb1ELb1EEEEEEEEEvNT_6ParamsE:
	.zero		3584


//--------------------- .nv.constant0._ZN7cutlass13device_kernelIN5flash11enable_sm90INS1_16FlashAttnFwdSm90INS1_25CollectiveMainloopFwdSm90ILi2EN4cute5tupleIJNS5_1CILi1EEES8_S8_EEENS6_IJNS7_ILi128EEENS7_ILi96EEENS7_ILi64EEEEEELi256ENS_6half_tEfNS_4arch4Sm90ELb0ELb0ELb1ELb1ELb0ELb0ELb1ELb1ELb0ELb1ELb0ELb0EEENS1_21CollectiveEpilogueFwdINS6_IJSA_NS7_ILi256EEESB_EEES9_SE_SG_Li256ELb1ELb1ELb0ELb0EEENS1_36VarlenDynamicPersistentTileSchedulerILi128ELi96ELi256ELi128ELb0ELb1ELb1ELb0ELb1ELb1EEEEEEEEEvNT_6ParamsE --------------------------
	.section	.nv.constant0._ZN7cutlass13device_kernelIN5flash11enable_sm90INS1_16FlashAttnFwdSm90INS1_25CollectiveMainloopFwdSm90ILi2EN4cute5tupleIJNS5_1CILi1EEES8_S8_EEENS6_IJNS7_ILi128EEENS7_ILi96EEENS7_ILi64EEEEEELi256ENS_6half_tEfNS_4arch4Sm90ELb0ELb0ELb1ELb1ELb0ELb0ELb1ELb1ELb0ELb1ELb0ELb0EEENS1_21CollectiveEpilogueFwdINS6_IJSA_NS7_ILi256EEESB_EEES9_SE_SG_Li256ELb1ELb1ELb0ELb0EEENS1_36VarlenDynamicPersistentTileSchedulerILi128ELi96ELi256ELi128ELb0ELb1ELb1ELb0ELb1ELb1EEEEEEEEEvNT_6ParamsE,"a",@progbits
	.sectionflags	@""
	.align	4
.nv.constant0._ZN7cutlass13device_kernelIN5flash11enable_sm90INS1_16FlashAttnFwdSm90INS1_25CollectiveMainloopFwdSm90ILi2EN4cute5tupleIJNS5_1CILi1EEES8_S8_EEENS6_IJNS7_ILi128EEENS7_ILi96EEENS7_ILi64EEEEEELi256ENS_6half_tEfNS_4arch4Sm90ELb0ELb0ELb1ELb1ELb0ELb0ELb1ELb1ELb0ELb1ELb0ELb0EEENS1_21CollectiveEpilogueFwdINS6_IJSA_NS7_ILi256EEESB_EEES9_SE_SG_Li256ELb1ELb1ELb0ELb0EEENS1_36VarlenDynamicPersistentTileSchedulerILi128ELi96ELi256ELi128ELb0ELb1ELb1ELb0ELb1ELb1EEEEEEEEEvNT_6ParamsE:
	.zero		3840


//--------------------- .nv.constant0._ZN7cutlass13device_kernelIN5flash11enable_sm90INS1_16FlashAttnFwdSm90INS1_25CollectiveMainloopFwdSm90ILi2EN4cute5tupleIJNS5_1CILi1EEES8_S8_EEENS6_IJNS7_ILi128EEENS7_ILi96EEENS7_ILi64EEEEEELi256ENS_6half_tEfNS_4arch4Sm90ELb0ELb0ELb1ELb1ELb0ELb1ELb1ELb1ELb0ELb1ELb0ELb0EEENS1_21CollectiveEpilogueFwdINS6_IJSA_NS7_ILi256EEESB_EEES9_SE_SG_Li256ELb1ELb1ELb0ELb0EEENS1_36VarlenDynamicPersistentTileSchedulerILi128ELi96ELi256ELi128ELb0ELb1ELb1ELb0ELb1ELb1EEEEEEEEEvNT_6ParamsE --------------------------
	.section	.nv.constant0._ZN7cutlass13device_kernelIN5flash11enable_sm90INS1_16FlashAttnFwdSm90INS1_25CollectiveMainloopFwdSm90ILi2EN4cute5tupleIJNS5_1CILi1EEES8_S8_EEENS6_IJNS7_ILi128EEENS7_ILi96EEENS7_ILi64EEEEEELi256ENS_6half_tEfNS_4arch4Sm90ELb0ELb0ELb1ELb1ELb0ELb1ELb1ELb1ELb0ELb1ELb0ELb0EEENS1_21CollectiveEpilogueFwdINS6_IJSA_NS7_ILi256EEESB_EEES9_SE_SG_Li256ELb1ELb1ELb0ELb0EEENS1_36VarlenDynamicPersistentTileSchedulerILi128ELi96ELi256ELi128ELb0ELb1ELb1ELb0ELb1ELb1EEEEEEEEEvNT_6ParamsE,"a",@progbits
	.sectionflags	@""
	.align	4
.nv.constant0._ZN7cutlass13device_kernelIN5flash11enable_sm90INS1_16FlashAttnFwdSm90INS1_25CollectiveMainloopFwdSm90ILi2EN4cute5tupleIJNS5_1CILi1EEES8_S8_EEENS6_IJNS7_ILi128EEENS7_ILi96EEENS7_ILi64EEEEEELi256ENS_6half_tEfNS_4arch4Sm90ELb0ELb0ELb1ELb1ELb0ELb1ELb1ELb1ELb0ELb1ELb0ELb0EEENS1_21CollectiveEpilogueFwdINS6_IJSA_NS7_ILi256EEESB_EEES9_SE_SG_Li256ELb1ELb1ELb0ELb0EEENS1_36VarlenDynamicPersistentTileSchedulerILi128ELi96ELi256ELi128ELb0ELb1ELb1ELb0ELb1ELb1EEEEEEEEEvNT_6ParamsE:
	.zero		3840


//--------------------- .nv.constant0._ZN7cutlass13device_kernelIN5flash11enable_sm90INS1_16FlashAttnFwdSm90INS1_25CollectiveMainloopFwdSm90ILi2EN4cute5tupleIJNS5_1CILi1EEES8_S8_EEENS6_IJNS7_ILi128EEENS7_ILi96EEENS7_ILi64EEEEEELi256ENS_6half_tEfNS_4arch4Sm90ELb0ELb1ELb1ELb0ELb0ELb0ELb0ELb1ELb0ELb1ELb0ELb0EEENS1_21CollectiveEpilogueFwdINS6_IJSA_NS7_ILi256EEESB_EEES9_SE_SG_Li256ELb0ELb1ELb0ELb0EEENS1_30DynamicPersistentTileSchedulerILi256ELi128ELb0ELb1ELb1EEEEEEEEEvNT_6ParamsE --------------------------
	.section	.nv.constant0._ZN7cutlass13device_kernelIN5flash11enable_sm90INS1_16FlashAttnFwdSm90INS1_25CollectiveMainloopFwdSm90ILi2EN4cute5tupleIJNS5_1CILi1EEES8_S8_EEENS6_IJNS7_ILi128EEENS7_ILi96EEENS7_ILi64EEEEEELi256ENS_6half_tEfNS_4arch4Sm90ELb0ELb1ELb1ELb0ELb0ELb0ELb0ELb1ELb0ELb1ELb0ELb0EEENS1_21CollectiveEpilogueFwdINS6_IJSA_NS7_ILi256EEESB_EEES9_SE_SG_Li256ELb0ELb1ELb0ELb0EEENS1_30DynamicPersistentTileSchedulerILi256ELi128ELb0ELb1ELb1EEEEEEEEEvNT_6ParamsE,"a",@progbits
	.sectionflags	@""
	.align	4
.nv.constant0._ZN7cutlass13device_kernelIN5flash11enable_sm90INS1_16FlashAttnFwdSm90INS1_25CollectiveMainloopFwdSm90ILi2EN4cute5tupleIJNS5_1CILi1EEES8_S8_EEENS6_IJNS7_ILi128EEENS7_ILi96EEENS7_ILi64EEEEEELi256ENS_6half_tEfNS_4arch4Sm90ELb0ELb1ELb1ELb0ELb0ELb0ELb0ELb1ELb0ELb1ELb0ELb0EEENS1_21CollectiveEpilogueFwdINS6_IJSA_NS7_ILi256EEESB_EEES9_SE_SG_Li256ELb0ELb1ELb0ELb0EEENS1_30DynamicPersistentTileSchedulerILi256ELi128ELb0ELb1ELb1EEEEEEEEEvNT_6ParamsE:
	.zero		3584


//--------------------- .nv.constant0._ZN7cutlass13device_kernelIN5flash11enable_sm90INS1_16FlashAttnFwdSm90INS1_25CollectiveMainloopFwdSm90ILi2EN4cute5tupleIJNS5_1CILi1EEES8_S8_EEENS6_IJNS7_ILi128EEENS7_ILi96EEENS7_ILi64EEEEEELi256ENS_6half_tEfNS_4arch4Sm90ELb0ELb1ELb1ELb0ELb0ELb0ELb1ELb1ELb0ELb1ELb0ELb0EEENS1_21CollectiveEpilogueFwdINS6_IJSA_NS7_ILi256EEESB_EEES9_SE_SG_Li256ELb0ELb1ELb0ELb0EEENS1_30DynamicPersistentTileSchedulerILi256ELi128ELb0ELb1ELb1EEEEEEEEEvNT_6ParamsE --------------------------
	.section	.nv.constant0._ZN7cutlass13device_kernelIN5flash11enable_sm90INS1_16FlashAttnFwdSm90INS1_25CollectiveMainloopFwdSm90ILi2EN4cute5tupleIJNS5_1CILi1EEES8_S8_EEENS6_IJNS7_ILi128EEENS7_ILi96EEENS7_ILi64EEEEEELi256ENS_6half_tEfNS_4arch4Sm90ELb0ELb1ELb1ELb0ELb0ELb0ELb1ELb1ELb0ELb1ELb0ELb0EEENS1_21CollectiveEpilogueFwdINS6_IJSA_NS7_ILi256EEESB_EEES9_SE_SG_Li256ELb0ELb1ELb0ELb0EEENS1_30DynamicPersistentTileSchedulerILi256ELi128ELb0ELb1ELb1EEEEEEEEEvNT_6ParamsE,"a",@progbits
	.sectionflags	@""
	.align	4
.nv.constant0._ZN7cutlass13device_kernelIN5flash11enable_sm90INS1_16FlashAttnFwdSm90INS1_25CollectiveMainloopFwdSm90ILi2EN4cute5tupleIJNS5_1CILi1EEES8_S8_EEENS6_IJNS7_ILi128EEENS7_ILi96EEENS7_ILi64EEEEEELi256ENS_6half_tEfNS_4arch4Sm90ELb0ELb1ELb1ELb0ELb0ELb0ELb1ELb1ELb0ELb1ELb0ELb0EEENS1_21CollectiveEpilogueFwdINS6_IJSA_NS7_ILi256EEESB_EEES9_SE_SG_Li256ELb0ELb1ELb0ELb0EEENS1_30DynamicPersistentTileSchedulerILi256ELi128ELb0ELb1ELb1EEEEEEEEEvNT_6ParamsE:
	.zero		3840


//--------------------- .nv.constant0._ZN7cutlass13device_kernelIN5flash11enable_sm90INS1_16FlashAttnFwdSm90INS1_25CollectiveMainloopFwdSm90ILi2EN4cute5tupleIJNS5_1CILi1EEES8_S8_EEENS6_IJNS7_ILi128EEENS7_ILi96EEENS7_ILi64EEEEEELi256ENS_6half_tEfNS_4arch4Sm90ELb0ELb1ELb1ELb1ELb0ELb0ELb0ELb1ELb0ELb1ELb0ELb0EEENS1_21CollectiveEpilogueFwdINS6_IJSA_NS7_ILi256EEESB_EEES9_SE_SG_Li256ELb1ELb1ELb0ELb0EEENS1_36VarlenDynamicPersistentTileSchedulerILi128ELi96ELi256ELi128ELb0ELb1ELb1ELb1ELb0ELb1EEEEEEEEEvNT_6ParamsE --------------------------
	.section	.nv.constant0._ZN7cutlass13device_kernelIN5flash11enable_sm90INS1_16FlashAttnFwdSm90INS1_25CollectiveMainloopFwdSm90ILi2EN4cute5tupleIJNS5_1CILi1EEES8_S8_EEENS6_IJNS7_ILi128EEENS7_ILi96EEENS7_ILi64EEEEEELi256ENS_6half_tEfNS_4arch4Sm90ELb0ELb1ELb1ELb1ELb0ELb0ELb0ELb1ELb0ELb1ELb0ELb0EEENS1_21CollectiveEpilogueFwdINS6_IJSA_NS7_ILi256EEESB_EEES9_SE_SG_Li256ELb1ELb1ELb0ELb0EEENS1_36VarlenDynamicPersistentTileSchedulerILi128ELi96ELi256ELi128ELb0ELb1ELb1ELb1ELb0ELb1EEEEEEEEEvNT_6ParamsE,"a",@progbits
	.sectionflags	@""
	.align	4
.nv.constant0._ZN7cutlass13device_kernelIN5flash11enable_sm90INS1_16FlashAttnFwdSm90INS1_25CollectiveMainloopFwdSm90ILi2EN4cute5tupleIJNS5_1CILi1EEES8_S8_EEENS6_IJNS7_ILi128EEENS7_ILi96EEENS7_ILi64EEEEEELi256ENS_6half_tEfNS_4arch4Sm90ELb0ELb1ELb1ELb1ELb0ELb0ELb0ELb1ELb0ELb1ELb0ELb0EEENS1_21CollectiveEpilogueFwdINS6_IJSA_NS7_ILi256EEESB_EEES9_SE_SG_Li256ELb1ELb1ELb0ELb0EEENS1_36VarlenDynamicPersistentTileSchedulerILi128ELi96ELi256ELi128ELb0ELb1ELb1ELb1ELb0ELb1EEEEEEEEEvNT_6ParamsE:
	.zero		3584


//--------------------- .nv.constant0._ZN7cutlass13device_kernelIN5flash11enable_sm90INS1_16FlashAttnFwdSm90INS1_25CollectiveMainloopFwdSm90ILi2EN4cute5tupleIJNS5_1CILi1EEES8_S8_EEENS6_IJNS7_ILi128EEENS7_ILi96EEENS7_ILi64EEEEEELi256ENS_6half_tEfNS_4arch4Sm90ELb0ELb1ELb1ELb1ELb0ELb1ELb0ELb1ELb0ELb1ELb0ELb0EEENS1_21CollectiveEpilogueFwdINS6_IJSA_NS7_ILi256EEESB_EEES9_SE_SG_Li256ELb1ELb1ELb0ELb0EEENS1_36VarlenDynamicPersistentTileSchedulerILi128ELi96ELi256ELi128ELb0ELb1ELb1ELb1ELb0ELb1EEEEEEEEEvNT_6ParamsE --------------------------
	.section	.nv.constant0._ZN7cutlass13device_kernelIN5flash11enable_sm90INS1_16FlashAttnFwdSm90INS1_25CollectiveMainloopFwdSm90ILi2EN4cute5tupleIJNS5_1CILi1EEES8_S8_EEENS6_IJNS7_ILi128EEENS7_ILi96EEENS7_ILi64EEEEEELi256ENS_6half_tEfNS_4arch4Sm90ELb0ELb1ELb1ELb1ELb0ELb1ELb0ELb1ELb0ELb1ELb0ELb0EEENS1_21CollectiveEpilogueFwdINS6_IJSA_NS7_ILi256EEESB_EEES9_SE_SG_Li256ELb1ELb1ELb0ELb0EEENS1_36VarlenDynamicPersistentTileSchedulerILi128ELi96ELi256ELi128ELb0ELb1ELb1ELb1ELb0ELb1EEEEEEEEEvNT_6ParamsE,"a",@progbits
	.sectionflags	@""
	.align	4
.nv.constant0._ZN7cutlass13device_kernelIN5flash11enable_sm90INS1_16FlashAttnFwdSm90INS1_25CollectiveMainloopFwdSm90ILi2EN4cute5tupleIJNS5_1CILi1EEES8_S8_EEENS6_IJNS7_ILi128EEENS7_ILi96EEENS7_ILi64EEEEEELi256ENS_6half_tEfNS_4arch4Sm90ELb0ELb1ELb1ELb1ELb0ELb1ELb0ELb1ELb0ELb1ELb0ELb0EEENS1_21CollectiveEpilogueFwdINS6_IJSA_NS7_ILi256EEESB_EEES9_SE_SG_Li256ELb1ELb1ELb0ELb0EEENS1_36VarlenDynamicPersistentTileSchedulerILi128ELi96ELi256ELi128ELb0ELb1ELb1ELb1ELb0ELb1EEEEEEEEEvNT_6ParamsE:
	.zero		3584


//--------------------- .nv.constant0._ZN7cutlass13device_kernelIN5flash11enable_sm90INS1_16FlashAttnFwdSm90INS1_25CollectiveMainloopFwdSm90ILi2EN4cute5tupleIJNS5_1CILi1EEES8_S8_EEENS6_IJNS7_ILi128EEENS7_ILi96EEENS7_ILi64EEEEEELi256ENS_6half_tEfNS_4arch4Sm90ELb0ELb1ELb1ELb1ELb0ELb0ELb1ELb1ELb0ELb1ELb0ELb0EEENS1_21CollectiveEpilogueFwdINS6_IJSA_NS7_ILi256EEESB_EEES9_SE_SG_Li256ELb1ELb1ELb0ELb0EEENS1_36VarlenDynamicPersistentTileSchedulerILi128ELi96ELi256ELi128ELb0ELb1ELb1ELb1ELb0ELb1EEEEEEEEEvNT_6ParamsE --------------------------
	.section	.nv.constant0._ZN7cutlass13device_kernelIN5flash11enable_sm90INS1_16FlashAttnFwdSm90INS1_25CollectiveMainloopFwdSm90ILi2EN4cute5tupleIJNS5_1CILi1EEES8_S8_EEENS6_IJNS7_ILi128EEENS7_ILi96EEENS7_ILi64EEEEEELi256ENS_6half_tEfNS_4arch4Sm90ELb0ELb1ELb1ELb1ELb0ELb0ELb1ELb1ELb0ELb1ELb0ELb0EEENS1_21CollectiveEpilogueFwdINS6_IJSA_NS7_ILi256EEESB_EEES9_SE_SG_Li256ELb1ELb1ELb0ELb0EEENS1_36VarlenDynamicPersistentTileSchedulerILi128ELi96ELi256ELi128ELb0ELb1ELb1ELb1ELb0ELb1EEEEEEEEEvNT_6ParamsE,"a",@progbits
	.sectionflags	@""
	.align	4
.nv.constant0._ZN7cutlass13device_kernelIN5flash11enable_sm90INS1_16FlashAttnFwdSm90INS1_25CollectiveMainloopFwdSm90ILi2EN4cute5tupleIJNS5_1CILi1EEES8_S8_EEENS6_IJNS7_ILi128EEENS7_ILi96EEENS7_ILi64EEEEEELi256ENS_6half_tEfNS_4arch4Sm90ELb0ELb1ELb1ELb1ELb0ELb0ELb1ELb1ELb0ELb1ELb0ELb0EEENS1_21CollectiveEpilogueFwdINS6_IJSA_NS7_ILi256EEESB_EEES9_SE_SG_Li256ELb1ELb1ELb0ELb0EEENS1_36VarlenDynamicPersistentTileSchedulerILi128ELi96ELi256ELi128ELb0ELb1ELb1ELb1ELb0ELb1EEEEEEEEEvNT_6ParamsE:
	.zero		3840


//--------------------- .nv.constant0._ZN7cutlass13device_kernelIN5flash11enable_sm90INS1_16FlashAttnFwdSm90INS1_25CollectiveMainloopFwdSm90ILi2EN4cute5tupleIJNS5_1CILi1EEES8_S8_EEENS6_IJNS7_ILi128EEENS7_ILi96EEENS7_ILi64EEEEEELi256ENS_6half_tEfNS_4arch4Sm90ELb0ELb1ELb1ELb1ELb0ELb1ELb1ELb1ELb0ELb1ELb0ELb0EEENS1_21CollectiveEpilogueFwdINS6_IJSA_NS7_ILi256EEESB_EEES9_SE_SG_Li256ELb1ELb1ELb0ELb0EEENS1_36VarlenDynamicPersistentTileSchedulerILi128ELi96ELi256ELi128ELb0ELb1ELb1ELb1ELb0ELb1EEEEEEEEEvNT_6ParamsE --------------------------
	.section	.nv.constant0._ZN7cutlass13device_kernelIN5flash11enable_sm90INS1_16FlashAttnFwdSm90INS1_25CollectiveMainloopFwdSm90ILi2EN4cute5tupleIJNS5_1CILi1EEES8_S8_EEENS6_IJNS7_ILi128EEENS7_ILi96EEENS7_ILi64EEEEEELi256ENS_6half_tEfNS_4arch4Sm90ELb0ELb1ELb1ELb1ELb0ELb1ELb1ELb1ELb0ELb1ELb0ELb0EEENS1_21CollectiveEpilogueFwdINS6_IJSA_NS7_ILi256EEESB_EEES9_SE_SG_Li256ELb1ELb1ELb0ELb0EEENS1_36VarlenDynamicPersistentTileSchedulerILi128ELi96ELi256ELi128ELb0ELb1ELb1ELb1ELb0ELb1EEEEEEEEEvNT_6ParamsE,"a",@progbits
	.sectionflags	@""
	.align	4
.nv.constant0._ZN7cutlass13device_kernelIN5flash11enable_sm90INS1_16FlashAttnFwdSm90INS1_25CollectiveMainloopFwdSm90ILi2EN4cute5tupleIJNS5_1CILi1EEES8_S8_EEENS6_IJNS7_ILi128EEENS7_ILi96EEENS7_ILi64EEEEEELi256ENS_6half_tEfNS_4arch4Sm90ELb0ELb1ELb1ELb1ELb0ELb1ELb1ELb1ELb0ELb1ELb0ELb0EEENS1_21CollectiveEpilogueFwdINS6_IJSA_NS7_ILi256EEESB_EEES9_SE_SG_Li256ELb1ELb1ELb0ELb0EEENS1_36VarlenDynamicPersistentTileSchedulerILi128ELi96ELi256ELi128ELb0ELb1ELb1ELb1ELb0ELb1EEEEEEEEEvNT_6ParamsE:
	.zero		3840


//--------------------- .nv.constant0._ZN7cutlass13device_kernelIN5flash11enable_sm90INS1_16FlashAttnFwdSm90INS1_25CollectiveMainloopFwdSm90ILi2EN4cute5tupleIJNS5_1CILi1EEES8_S8_EEENS6_IJNS7_ILi128EEENS7_ILi96EEENS7_ILi64EEEEEELi256ENS_6half_tEfNS_4arch4Sm90ELb1ELb0ELb1ELb0ELb0ELb0ELb0ELb1ELb0ELb1ELb0ELb0EEENS1_21CollectiveEpilogueFwdINS6_IJSA_NS7_ILi256EEESB_EEES9_SE_SG_Li256ELb0ELb1ELb0ELb0EEENS1_30DynamicPersistentTileSchedulerILi256ELi128ELb0ELb1ELb1EEEEEEEEEvNT_6ParamsE --------------------------
	.section	.nv.constant0._ZN7cutlass13device_kernelIN5flash11enable_sm90INS1_16FlashAttnFwdSm90INS1_25CollectiveMainloopFwdSm90ILi2EN4cute5tupleIJNS5_1CILi1EEES8_S8_EEENS6_IJNS7_ILi128EEENS7_ILi96EEENS7_ILi64EEEEEELi256ENS_6half_tEfNS_4arch4Sm90ELb1ELb0ELb1ELb0ELb0ELb0ELb0ELb1ELb0ELb1ELb0ELb0EEENS1_21CollectiveEpilogueFwdINS6_IJSA_NS7_ILi256EEESB_EEES9_SE_SG_Li256ELb0ELb1ELb0ELb0EEENS1_30DynamicPersistentTileSchedulerILi256ELi128ELb0ELb1ELb1EEEEEEEEEvNT_6ParamsE,"a",@progbits
	.sectionflags	@""
	.align	4
.nv.constant0._ZN7cutlass13device_kernelIN5flash11enable_sm90INS1_16FlashAttnFwdSm90INS1_25CollectiveMainloopFwdSm90ILi2EN4cute5tupleIJNS5_1CILi1EEES8_S8_EEENS6_IJNS7_ILi128EEENS7_ILi96EEENS7_ILi64EEEEEELi256ENS_6half_tEfNS_4arch4Sm90ELb1ELb0ELb1ELb0ELb0ELb0ELb0ELb1ELb0ELb1ELb0ELb0EEENS1_21CollectiveEpilogueFwdINS6_IJSA_NS7_ILi256EEESB_EEES9_SE_SG_Li256ELb0ELb1ELb0ELb0EEENS1_30DynamicPersistentTileSchedulerILi256ELi128ELb0ELb1ELb1EEEEEEEEEvNT_6ParamsE:
	.zero		3584


//--------------------- .nv.constant0._ZN7cutlass13device_kernelIN5flash11enable_sm90INS1_16FlashAttnFwdSm90INS1_25CollectiveMainloopFwdSm90ILi2EN4cute5tupleIJNS5_1CILi1EEES8_S8_EEENS6_IJNS7_ILi128EEENS7_ILi96EEENS7_ILi64EEEEEELi256ENS_6half_tEfNS_4arch4Sm90ELb1ELb0ELb1ELb0ELb0ELb0ELb1ELb1ELb0ELb1ELb0ELb0EEENS1_21CollectiveEpilogueFwdINS6_IJSA_NS7_ILi256EEESB_EEES9_SE_SG_Li256ELb0ELb1ELb0ELb0EEENS1_30DynamicPersistentTileSchedulerILi256ELi128ELb0ELb1ELb1EEEEEEEEEvNT_6ParamsE --------------------------
	.section	.nv.constant0._ZN7cutlass13device_kernelIN5flash11enable_sm90INS1_16FlashAttnFwdSm90INS1_25CollectiveMainloopFwdSm90ILi2EN4cute5tupleIJNS5_1CILi1EEES8_S8_EEENS6_IJNS7_ILi128EEENS7_ILi96EEENS7_ILi64EEEEEELi256ENS_6half_tEfNS_4arch4Sm90ELb1ELb0ELb1ELb0ELb0ELb0ELb1ELb1ELb0ELb1ELb0ELb0EEENS1_21CollectiveEpilogueFwdINS6_IJSA_NS7_ILi256EEESB_EEES9_SE_SG_Li256ELb0ELb1ELb0ELb0EEENS1_30DynamicPersistentTileSchedulerILi256ELi128ELb0ELb1ELb1EEEEEEEEEvNT_6ParamsE,"a",@progbits
	.sectionflags	@""
	.align	4
.nv.constant0._ZN7cutlass13device_kernelIN5flash11enable_sm90INS1_16FlashAttnFwdSm90INS1_25CollectiveMainloopFwdSm90ILi2EN4cute5tupleIJNS5_1CILi1EEES8_S8_EEENS6_IJNS7_ILi128EEENS7_ILi96EEENS7_ILi64EEEEEELi256ENS_6half_tEfNS_4arch4Sm90ELb1ELb0ELb1ELb0ELb0ELb0ELb1ELb1ELb0ELb1ELb0ELb0EEENS1_21CollectiveEpilogueFwdINS6_IJSA_NS7_ILi256EEESB_EEES9_SE_SG_Li256ELb0ELb1ELb0ELb0EEENS1_30DynamicPersistentTileSchedulerILi256ELi128ELb0ELb1ELb1EEEEEEEEEvNT_6ParamsE:
	.zero		3840


//--------------------- .nv.constant0._ZN7cutlass13device_kernelIN5flash11enable_sm90INS1_16FlashAttnFwdSm90INS1_25CollectiveMainloopFwdSm90ILi2EN4cute5tupleIJNS5_1CILi1EEES8_S8_EEENS6_IJNS7_ILi128EEENS7_ILi96EEENS7_ILi64EEEEEELi256ENS_6half_tEfNS_4arch4Sm90ELb1ELb0ELb1ELb1ELb0ELb0ELb0ELb1ELb0ELb1ELb0ELb0EEENS1_21CollectiveEpilogueFwdINS6_IJSA_NS7_ILi256EEESB_EEES9_SE_SG_Li256ELb1ELb1ELb0ELb0EEENS1_36VarlenDynamicPersistentTileSchedulerILi128ELi96ELi256ELi128ELb0ELb1ELb1ELb1ELb1ELb1EEEEEEEEEvNT_6ParamsE --------------------------
	.section	.nv.constant0._ZN7cutlass13device_kernelIN5flash11enable_sm90INS1_16FlashAttnFwdSm90INS1_25CollectiveMainloopFwdSm90ILi2EN4cute5tupleIJNS5_1CILi1EEES8_S8_EEENS6_IJNS7_ILi128EEENS7_ILi96EEENS7_ILi64EEEEEELi256ENS_6half_tEfNS_4arch4Sm90ELb1ELb0ELb1ELb1ELb0ELb0ELb0ELb1ELb0ELb1ELb0ELb0EEENS1_21CollectiveEpilogueFwdINS6_IJSA_NS7_ILi256EEESB_EEES9_SE_SG_Li256ELb1ELb1ELb0ELb0EEENS1_36VarlenDynamicPersistentTileSchedulerILi128ELi96ELi256ELi128ELb0ELb1ELb1ELb1ELb1ELb1EEEEEEEEEvNT_6ParamsE,"a",@progbits
	.sectionflags	@""
	.align	4
.nv.constant0._ZN7cutlass13device_kernelIN5flash11enable_sm90INS1_16FlashAttnFwdSm90INS1_25CollectiveMainloopFwdSm90ILi2EN4cute5tupleIJNS5_1CILi1EEES8_S8_EEENS6_IJNS7_ILi128EEENS7_ILi96EEENS7_ILi64EEEEEELi256ENS_6half_tEfNS_4arch4Sm90ELb1ELb0ELb1ELb1ELb0ELb0ELb0ELb1ELb0ELb1ELb0ELb0EEENS1_21CollectiveEpilogueFwdINS6_IJSA_NS7_ILi256EEESB_EEES9_SE_SG_Li256ELb1ELb1ELb0ELb0EEENS1_36VarlenDynamicPersistentTileSchedulerILi128ELi96ELi256ELi128ELb0ELb1ELb1ELb1ELb1ELb1EEEEEEEEEvNT_6ParamsE:
	.zero		3584


//--------------------- .nv.constant0._ZN7cutlass13device_kernelIN5flash11enable_sm90INS1_16FlashAttnFwdSm90INS1_25CollectiveMainloopFwdSm90ILi2EN4cute5tupleIJNS5_1CILi1EEES8_S8_EEENS6_IJNS7_ILi128EEENS7_ILi96EEENS7_ILi64EEEEEELi256ENS_6half_tEfNS_4arch4Sm90ELb1ELb0ELb1ELb1ELb0ELb1ELb0ELb1ELb0ELb1ELb0ELb0EEENS1_21CollectiveEpilogueFwdINS6_IJSA_NS7_ILi256EEESB_EEES9_SE_SG_Li256ELb1ELb1ELb0ELb0EEENS1_36VarlenDynamicPersistentTileSchedulerILi128ELi96ELi256ELi128ELb0ELb1ELb1ELb1ELb1ELb1EEEEEEEEEvNT_6ParamsE --------------------------
	.section	.nv.constant0._ZN7cutlass13device_kernelIN5flash11enable_sm90INS1_16FlashAttnFwdSm90INS1_25CollectiveMainloopFwdSm90ILi2EN4cute5tupleIJNS5_1CILi1EEES8_S8_EEENS6_IJNS7_ILi128EEENS7_ILi96EEENS7_ILi64EEEEEELi256ENS_6half_tEfNS_4arch4Sm90ELb1ELb0ELb1ELb1ELb0ELb1ELb0ELb1ELb0ELb1ELb0ELb0EEENS1_21CollectiveEpilogueFwdINS6_IJSA_NS7_ILi256EEESB_EEES9_SE_SG_Li256ELb1ELb1ELb0ELb0EEENS1_36VarlenDynamicPersistentTileSchedulerILi128ELi96ELi256ELi128ELb0ELb1ELb1ELb1ELb1ELb1EEEEEEEEEvNT_6ParamsE,"a",@progbits
	.sectionflags	@""
	.align	4
.nv.constant0._ZN7cutlass13device_kernelIN5flash11enable_sm90INS1_16FlashAttnFwdSm90INS1_25CollectiveMainloopFwdSm90ILi2EN4cute5tupleIJNS5_1CILi1EEES8_S8_EEENS6_IJNS7_ILi128EEENS7_ILi96EEENS7_ILi64EEEEEELi256ENS_6half_tEfNS_4arch4Sm90ELb1ELb0ELb1ELb1ELb0ELb1ELb0ELb1ELb0ELb1ELb0ELb0EEENS1_21CollectiveEpilogueFwdINS6_IJSA_NS7_ILi256EEESB_EEES9_SE_SG_Li256ELb1ELb1ELb0ELb0EEENS1_36VarlenDynamicPersistentTileSchedulerILi128ELi96ELi256ELi128ELb0ELb1ELb1ELb1ELb1ELb1EEEEEEEEEvNT_6ParamsE:
	.zero		3584


//--------------------- .nv.constant0._ZN7cutlass13device_kernelIN5flash11enable_sm90INS1_16FlashAttnFwdSm90INS1_25CollectiveMainloopFwdSm90ILi2EN4cute5tupleIJNS5_1CILi1EEES8_S8_EEENS6_IJNS7_ILi128EEENS7_ILi96EEENS7_ILi64EEEEEELi256ENS_6half_tEfNS_4arch4Sm90ELb1ELb0ELb1ELb1ELb0ELb0ELb1ELb1ELb0ELb1ELb0ELb0EEENS1_21CollectiveEpilogueFwdINS6_IJSA_NS7_ILi256EEESB_EEES9_SE_SG_Li256ELb1ELb1ELb0ELb0EEENS1_36VarlenDynamicPersistentTileSchedulerILi128ELi96ELi256ELi128ELb0ELb1ELb1ELb1ELb1ELb1EEEEEEEEEvNT_6ParamsE --------------------------
	.section	.nv.constant0._ZN7cutlass13device_kernelIN5flash11enable_sm90INS1_16FlashAttnFwdSm90INS1_25CollectiveMainloopFwdSm90ILi2EN4cute5tupleIJNS5_1CILi1EEES8_S8_EEENS6_IJNS7_ILi128EEENS7_ILi96EEENS7_ILi64EEEEEELi256ENS_6half_tEfNS_4arch4Sm90ELb1ELb0ELb1ELb1ELb0ELb0ELb1ELb1ELb0ELb1ELb0ELb0EEENS1_21CollectiveEpilogueFwdINS6_IJSA_NS7_ILi256EEESB_EEES9_SE_SG_Li256ELb1ELb1ELb0ELb0EEENS1_36VarlenDynamicPersistentTileSchedulerILi128ELi96ELi256ELi128ELb0ELb1ELb1ELb1ELb1ELb1EEEEEEEEEvNT_6ParamsE,"a",@progbits
	.sectionflags	@""
	.align	4
.nv.constant0._ZN7cutlass13device_kernelIN5flash11enable_sm90INS1_16FlashAttnFwdSm90INS1_25CollectiveMainloopFwdSm90ILi2EN4cute5tupleIJNS5_1CILi1EEES8_S8_EEENS6_IJNS7_ILi128EEENS7_ILi96EEENS7_ILi64EEEEEELi256ENS_6half_tEfNS_4arch4Sm90ELb1ELb0ELb1ELb1ELb0ELb0ELb1ELb1ELb0ELb1ELb0ELb0EEENS1_21CollectiveEpilogueFwdINS6_IJSA_NS7_ILi256EEESB_EEES9_SE_SG_Li256ELb1ELb1ELb0ELb0EEENS1_36VarlenDynamicPersistentTileSchedulerILi128ELi96ELi256ELi128ELb0ELb1ELb1ELb1ELb1ELb1EEEEEEEEEvNT_6ParamsE:
	.zero		3840


//--------------------- .nv.constant0._ZN7cutlass13device_kernelIN5flash11enable_sm90INS1_16FlashAttnFwdSm90INS1_25CollectiveMainloopFwdSm90ILi2EN4cute5tupleIJNS5_1CILi1EEES8_S8_EEENS6_IJNS7_ILi128EEENS7_ILi96EEENS7_ILi64EEEEEELi256ENS_6half_tEfNS_4arch4Sm90ELb1ELb0ELb1ELb1ELb0ELb1ELb1ELb1ELb0ELb1ELb0ELb0EEENS1_21CollectiveEpilogueFwdINS6_IJSA_NS7_ILi256EEESB_EEES9_SE_SG_Li256ELb1ELb1ELb0ELb0EEENS1_36VarlenDynamicPersistentTileSchedulerILi128ELi96ELi256ELi128ELb0ELb1ELb1ELb1ELb1ELb1EEEEEEEEEvNT_6ParamsE --------------------------
	.section	.nv.constant0._ZN7cutlass13device_kernelIN5flash11enable_sm90INS1_16FlashAttnFwdSm90INS1_25CollectiveMainloopFwdSm90ILi2EN4cute5tupleIJNS5_1CILi1EEES8_S8_EEENS6_IJNS7_ILi128EEENS7_ILi96EEENS7_ILi64EEEEEELi256ENS_6half_tEfNS_4arch4Sm90ELb1ELb0ELb1ELb1ELb0ELb1ELb1ELb1ELb0ELb1ELb0ELb0EEENS1_21CollectiveEpilogueFwdINS6_IJSA_NS7_ILi256EEESB_EEES9_SE_SG_Li256ELb1ELb1ELb0ELb0EEENS1_36VarlenDynamicPersistentTileSchedulerILi128ELi96ELi256ELi128ELb0ELb1ELb1ELb1ELb1ELb1EEEEEEEEEvNT_6ParamsE,"a",@progbits
	.sectionflags	@""
	.align	4
.nv.constant0._ZN7cutlass13device_kernelIN5flash11enable_sm90INS1_16FlashAttnFwdSm90INS1_25CollectiveMainloopFwdSm90ILi2EN4cute5tupleIJNS5_1CILi1EEES8_S8_EEENS6_IJNS7_ILi128EEENS7_ILi96EEENS7_ILi64EEEEEELi256ENS_6half_tEfNS_4arch4Sm90ELb1ELb0ELb1ELb1ELb0ELb1ELb1ELb1ELb0ELb1ELb0ELb0EEENS1_21CollectiveEpilogueFwdINS6_IJSA_NS7_ILi256EEESB_EEES9_SE_SG_Li256ELb1ELb1ELb0ELb0EEENS1_36VarlenDynamicPersistentTileSchedulerILi128ELi96ELi256ELi128ELb0ELb1ELb1ELb1ELb1ELb1EEEEEEEEEvNT_6ParamsE:
	.zero		3840


//--------------------- SYMBOLS --------------------------

	.type		.nv.reservedSmem.offset0,@object
	.size		.nv.reservedSmem.offset0,0x4
